	.target	sm_80

	.elftype	@"ET_EXEC"


//--------------------- .note.nv.tkinfo           --------------------------
	.section	.note.nv.tkinfo,"",@"SHT_NOTE"
	.sectionflags	@"SHF_NOTE_NV_TKINFO"
	.tkinfo
        /*0018*/ 	.word	0x00000002
        /*0030*/ 	.string	""
        /*0030*/ 	.string	"ptxas"
        /*0030*/ 	.string	"Cuda compilation tools, release 13.0, V13.0.88"
        /*0030*/ 	.string	"Build cuda_13.0.r13.0/compiler.36424714_0"
        /*0030*/ 	.string	"-v  -suppress-debug-info  -lineinfo  -arch sm_80 "



//--------------------- .note.nv.cuinfo           --------------------------
	.section	.note.nv.cuinfo,"",@"SHT_NOTE"
	.sectionflags	@"SHF_NOTE_NV_CUINFO"
        /*0018*/ 	.short	0x0002
        /*001a*/ 	.short	0x0050
        /*001c*/ 	.short	0x0082
	.zero		2


//--------------------- .nv.info                  --------------------------
	.section	.nv.info,"",@"SHT_CUDA_INFO"
	.align	4


	//----- nvinfo : EIATTR_REGCOUNT
	.align		4
        /*0000*/ 	.byte	0x04, 0x2f
        /*0002*/ 	.short	(.L_2 - .L_1)
	.align		4
.L_1:
        /*0004*/ 	.word	index@(attn_fwd)
        /*0008*/ 	.word	0x0000007e


	//----- nvinfo : EIATTR_FRAME_SIZE
	.align		4
.L_2:
        /*000c*/ 	.byte	0x04, 0x11
        /*000e*/ 	.short	(.L_4 - .L_3)
	.align		4
.L_3:
        /*0010*/ 	.word	index@(attn_fwd)
        /*0014*/ 	.word	0x00000000


	//----- nvinfo : EIATTR_MIN_STACK_SIZE
	.align		4
.L_4:
        /*0018*/ 	.byte	0x04, 0x12
        /*001a*/ 	.short	(.L_6 - .L_5)
	.align		4
.L_5:
        /*001c*/ 	.word	index@(attn_fwd)
        /*0020*/ 	.word	0x00000000
.L_6:


//--------------------- .nv.info.attn_fwd         --------------------------
	.section	.nv.info.attn_fwd,"",@"SHT_CUDA_INFO"
	.sectionflags	@""
	.align	4


	//----- nvinfo : EIATTR_CUDA_API_VERSION
	.align		4
        /*0000*/ 	.byte	0x04, 0x37
        /*0002*/ 	.short	(.L_8 - .L_7)
.L_7:
        /*0004*/ 	.word	0x00000082


	//----- nvinfo : EIATTR_SW2861232_WAR
	.align		4
.L_8:
        /*0008*/ 	.byte	0x01, 0x35
	.zero		2


	//----- nvinfo : EIATTR_PARAM_CBANK
	.align		4
        /*000c*/ 	.byte	0x04, 0x0a
        /*000e*/ 	.short	(.L_10 - .L_9)
	.align		4
.L_9:
        /*0010*/ 	.word	index@(.nv.constant0.attn_fwd)
        /*0014*/ 	.short	0x0160
        /*0016*/ 	.short	0x0088


	//----- nvinfo : EIATTR_CBANK_PARAM_SIZE
	.align		4
.L_10:
        /*0018*/ 	.byte	0x03, 0x19
        /*001a*/ 	.short	0x0088


	//----- nvinfo : EIATTR_KPARAM_INFO
	.align		4
        /*001c*/ 	.byte	0x04, 0x17
        /*001e*/ 	.short	(.L_12 - .L_11)
.L_11:
        /*0020*/ 	.word	0x00000000
        /*0024*/ 	.short	0x0019
        /*0026*/ 	.short	0x0080
        /*0028*/ 	.byte	0x00, 0xf4, 0x21, 0x00


	//----- nvinfo : EIATTR_KPARAM_INFO
	.align		4
.L_12:
        /*002c*/ 	.byte	0x04, 0x17
        /*002e*/ 	.short	(.L_14 - .L_13)
.L_13:
        /*0030*/ 	.word	0x00000000
        /*0034*/ 	.short	0x0018
        /*0036*/ 	.short	0x0078
        /*0038*/ 	.byte	0x00, 0xf4, 0x21, 0x00


	//----- nvinfo : EIATTR_KPARAM_INFO
	.align		4
.L_14:
        /*003c*/ 	.byte	0x04, 0x17
        /*003e*/ 	.short	(.L_16 - .L_15)
.L_15:
        /*0040*/ 	.word	0x00000000
        /*0044*/ 	.short	0x0017
        /*0046*/ 	.short	0x0070
        /*0048*/ 	.byte	0x00, 0xf0, 0x11, 0x00


	//----- nvinfo : EIATTR_KPARAM_INFO
	.align		4
.L_16:
        /*004c*/ 	.byte	0x04, 0x17
        /*004e*/ 	.short	(.L_18 - .L_17)
.L_17:
        /*0050*/ 	.word	0x00000000
        /*0054*/ 	.short	0x0016
        /*0056*/ 	.short	0x006c
        /*0058*/ 	.byte	0x00, 0xf0, 0x11, 0x00


	//----- nvinfo : EIATTR_KPARAM_INFO
	.align		4
.L_18:
        /*005c*/ 	.byte	0x04, 0x17
        /*005e*/ 	.short	(.L_20 - .L_19)
.L_19:
        /*0060*/ 	.word	0x00000000
        /*0064*/ 	.short	0x0015
        /*0066*/ 	.short	0x0068
        /*0068*/ 	.byte	0x00, 0xf0, 0x11, 0x00


	//----- nvinfo : EIATTR_KPARAM_INFO
	.align		4
.L_20:
        /*006c*/ 	.byte	0x04, 0x17
        /*006e*/ 	.short	(.L_22 - .L_21)
.L_21:
        /*0070*/ 	.word	0x00000000
        /*0074*/ 	.short	0x0014
        /*0076*/ 	.short	0x0064
        /*0078*/ 	.byte	0x00, 0xf0, 0x11, 0x00


	//----- nvinfo : EIATTR_KPARAM_INFO
	.align		4
.L_22:
        /*007c*/ 	.byte	0x04, 0x17
        /*007e*/ 	.short	(.L_24 - .L_23)
.L_23:
        /*0080*/ 	.word	0x00000000
        /*0084*/ 	.short	0x0013
        /*0086*/ 	.short	0x0060
        /*0088*/ 	.byte	0x00, 0xf0, 0x11, 0x00


	//----- nvinfo : EIATTR_KPARAM_INFO
	.align		4
.L_24:
        /*008c*/ 	.byte	0x04, 0x17
        /*008e*/ 	.short	(.L_26 - .L_25)
.L_25:
        /*0090*/ 	.word	0x00000000
        /*0094*/ 	.short	0x0012
        /*0096*/ 	.short	0x005c
        /*0098*/ 	.byte	0x00, 0xf0, 0x11, 0x00


	//----- nvinfo : EIATTR_KPARAM_INFO
	.align		4
.L_26:
        /*009c*/ 	.byte	0x04, 0x17
        /*009e*/ 	.short	(.L_28 - .L_27)
.L_27:
        /*00a0*/ 	.word	0x00000000
        /*00a4*/ 	.short	0x0011
        /*00a6*/ 	.short	0x0058
        /*00a8*/ 	.byte	0x00, 0xf0, 0x11, 0x00


	//----- nvinfo : EIATTR_KPARAM_INFO
	.align		4
.L_28:
        /*00ac*/ 	.byte	0x04, 0x17
        /*00ae*/ 	.short	(.L_30 - .L_29)
.L_29:
        /*00b0*/ 	.word	0x00000000
        /*00b4*/ 	.short	0x0010
        /*00b6*/ 	.short	0x0054
        /*00b8*/ 	.byte	0x00, 0xf0, 0x11, 0x00


	//----- nvinfo : EIATTR_KPARAM_INFO
	.align		4
.L_30:
        /*00bc*/ 	.byte	0x04, 0x17
        /*00be*/ 	.short	(.L_32 - .L_31)
.L_31:
        /*00c0*/ 	.word	0x00000000
        /*00c4*/ 	.short	0x000f
        /*00c6*/ 	.short	0x0050
        /*00c8*/ 	.byte	0x00, 0xf0, 0x11, 0x00


	//----- nvinfo : EIATTR_KPARAM_INFO
	.align		4
.L_32:
        /*00cc*/ 	.byte	0x04, 0x17
        /*00ce*/ 	.short	(.L_34 - .L_33)
.L_33:
        /*00d0*/ 	.word	0x00000000
        /*00d4*/ 	.short	0x000e
        /*00d6*/ 	.short	0x004c
        /*00d8*/ 	.byte	0x00, 0xf0, 0x11, 0x00


	//----- nvinfo : EIATTR_KPARAM_INFO
	.align		4
.L_34:
        /*00dc*/ 	.byte	0x04, 0x17
        /*00de*/ 	.short	(.L_36 - .L_35)
.L_35:
        /*00e0*/ 	.word	0x00000000
        /*00e4*/ 	.short	0x000d
        /*00e6*/ 	.short	0x0048
        /*00e8*/ 	.byte	0x00, 0xf0, 0x11, 0x00


	//----- nvinfo : EIATTR_KPARAM_INFO
	.align		4
.L_36:
        /*00ec*/ 	.byte	0x04, 0x17
        /*00ee*/ 	.short	(.L_38 - .L_37)
.L_37:
        /*00f0*/ 	.word	0x00000000
        /*00f4*/ 	.short	0x000c
        /*00f6*/ 	.short	0x0044
        /*00f8*/ 	.byte	0x00, 0xf0, 0x11, 0x00


	//----- nvinfo : EIATTR_KPARAM_INFO
	.align		4
.L_38:
        /*00fc*/ 	.byte	0x04, 0x17
        /*00fe*/ 	.short	(.L_40 - .L_39)
.L_39:
        /*0100*/ 	.word	0x00000000
        /*0104*/ 	.short	0x000b
        /*0106*/ 	.short	0x0040
        /*0108*/ 	.byte	0x00, 0xf0, 0x11, 0x00


	//----- nvinfo : EIATTR_KPARAM_INFO
	.align		4
.L_40:
        /*010c*/ 	.byte	0x04, 0x17
        /*010e*/ 	.short	(.L_42 - .L_41)
.L_41:
        /*0110*/ 	.word	0x00000000
        /*0114*/ 	.short	0x000a
        /*0116*/ 	.short	0x003c
        /*0118*/ 	.byte	0x00, 0xf0, 0x11, 0x00


	//----- nvinfo : EIATTR_KPARAM_INFO
	.align		4
.L_42:
        /*011c*/ 	.byte	0x04, 0x17
        /*011e*/ 	.short	(.L_44 - .L_43)
.L_43:
        /*0120*/ 	.word	0x00000000
        /*0124*/ 	.short	0x0009
        /*0126*/ 	.short	0x0038
        /*0128*/ 	.byte	0x00, 0xf0, 0x11, 0x00


	//----- nvinfo : EIATTR_KPARAM_INFO
	.align		4
.L_44:
        /*012c*/ 	.byte	0x04, 0x17
        /*012e*/ 	.short	(.L_46 - .L_45)
.L_45:
        /*0130*/ 	.word	0x00000000
        /*0134*/ 	.short	0x0008
        /*0136*/ 	.short	0x0034
        /*0138*/ 	.byte	0x00, 0xf0, 0x11, 0x00


	//----- nvinfo : EIATTR_KPARAM_INFO
	.align		4
.L_46:
        /*013c*/ 	.byte	0x04, 0x17
        /*013e*/ 	.short	(.L_48 - .L_47)
.L_47:
        /*0140*/ 	.word	0x00000000
        /*0144*/ 	.short	0x0007
        /*0146*/ 	.short	0x0030
        /*0148*/ 	.byte	0x00, 0xf0, 0x11, 0x00


	//----- nvinfo : EIATTR_KPARAM_INFO
	.align		4
.L_48:
        /*014c*/ 	.byte	0x04, 0x17
        /*014e*/ 	.short	(.L_50 - .L_49)
.L_49:
        /*0150*/ 	.word	0x00000000
        /*0154*/ 	.short	0x0006
        /*0156*/ 	.short	0x002c
        /*0158*/ 	.byte	0x00, 0xf0, 0x11, 0x00


	//----- nvinfo : EIATTR_KPARAM_INFO
	.align		4
.L_50:
        /*015c*/ 	.byte	0x04, 0x17
        /*015e*/ 	.short	(.L_52 - .L_51)
.L_51:
        /*0160*/ 	.word	0x00000000
        /*0164*/ 	.short	0x0005
        /*0166*/ 	.short	0x0028
        /*0168*/ 	.byte	0x00, 0xf0, 0x11, 0x00


	//----- nvinfo : EIATTR_KPARAM_INFO
	.align		4
.L_52:
        /*016c*/ 	.byte	0x04, 0x17
        /*016e*/ 	.short	(.L_54 - .L_53)
.L_53:
        /*0170*/ 	.word	0x00000000
        /*0174*/ 	.short	0x0004
        /*0176*/ 	.short	0x0020
        /*0178*/ 	.byte	0x00, 0xf4, 0x21, 0x00


	//----- nvinfo : EIATTR_KPARAM_INFO
	.align		4
.L_54:
        /*017c*/ 	.byte	0x04, 0x17
        /*017e*/ 	.short	(.L_56 - .L_55)
.L_55:
        /*0180*/ 	.word	0x00000000
        /*0184*/ 	.short	0x0003
        /*0186*/ 	.short	0x0018
        /*0188*/ 	.byte	0x00, 0xf4, 0x21, 0x00


	//----- nvinfo : EIATTR_KPARAM_INFO
	.align		4
.L_56:
        /*018c*/ 	.byte	0x04, 0x17
        /*018e*/ 	.short	(.L_58 - .L_57)
.L_57:
        /*0190*/ 	.word	0x00000000
        /*0194*/ 	.short	0x0002
        /*0196*/ 	.short	0x0010
        /*0198*/ 	.byte	0x00, 0xf4, 0x21, 0x00


	//----- nvinfo : EIATTR_KPARAM_INFO
	.align		4
.L_58:
        /*019c*/ 	.byte	0x04, 0x17
        /*019e*/ 	.short	(.L_60 - .L_59)
.L_59:
        /*01a0*/ 	.word	0x00000000
        /*01a4*/ 	.short	0x0001
        /*01a6*/ 	.short	0x0008
        /*01a8*/ 	.byte	0x00, 0xf4, 0x21, 0x00


	//----- nvinfo : EIATTR_KPARAM_INFO
	.align		4
.L_60:
        /*01ac*/ 	.byte	0x04, 0x17
        /*01ae*/ 	.short	(.L_62 - .L_61)
.L_61:
        /*01b0*/ 	.word	0x00000000
        /*01b4*/ 	.short	0x0000
        /*01b6*/ 	.short	0x0000
        /*01b8*/ 	.byte	0x00, 0xf4, 0x21, 0x00


	//----- nvinfo : EIATTR_MAXREG_COUNT
	.align		4
.L_62:
        /*01bc*/ 	.byte	0x03, 0x1b
        /*01be*/ 	.short	0x0080


	//----- nvinfo : EIATTR_NUM_BARRIERS
	.align		4
        /*01c0*/ 	.byte	0x02, 0x4c
        /*01c2*/ 	.byte	0x01
	.zero		1


	//----- nvinfo : EIATTR_MERCURY_ISA_VERSION
	.align		4
        /*01c4*/ 	.byte	0x03, 0x5f
        /*01c6*/ 	.short	0x0000


	//----- nvinfo : EIATTR_COOP_GROUP_MASK_REGIDS
	.align		4
        /*01c8*/ 	.byte	0x04, 0x29
        /*01ca*/ 	.short	(.L_64 - .L_63)


	//   ....[0]....
.L_63:
        /*01cc*/ 	.word	0xffffffff


	//   ....[1]....
        /*01d0*/ 	.word	0xffffffff


	//   ....[2]....
        /*01d4*/ 	.word	0xffffffff


	//   ....[3]....
        /*01d8*/ 	.word	0xffffffff


	//   ....[4]....
        /*01dc*/ 	.word	0xffffffff


	//   ....[5]....
        /*01e0*/ 	.word	0xffffffff


	//   ....[6]....
        /*01e4*/ 	.word	0xffffffff


	//   ....[7]....
        /*01e8*/ 	.word	0xffffffff


	//----- nvinfo : EIATTR_COOP_GROUP_INSTR_OFFSETS
	.align		4
.L_64:
        /*01ec*/ 	.byte	0x04, 0x28
        /*01ee*/ 	.short	(.L_66 - .L_65)


	//   ....[0]....
.L_65:
        /*01f0*/ 	.word	0x000017c0


	//   ....[1]....
        /*01f4*/ 	.word	0x00001810


	//   ....[2]....
        /*01f8*/ 	.word	0x00001830


	//   ....[3]....
        /*01fc*/ 	.word	0x00001850


	//   ....[4]....
        /*0200*/ 	.word	0x00001fd0


	//   ....[5]....
        /*0204*/ 	.word	0x00001fe0


	//   ....[6]....
        /*0208*/ 	.word	0x000020b0


	//   ....[7]....
        /*020c*/ 	.word	0x000020c0


	//----- nvinfo : EIATTR_EXIT_INSTR_OFFSETS
	.align		4
.L_66:
        /*0210*/ 	.byte	0x04, 0x1c
        /*0212*/ 	.short	(.L_68 - .L_67)


	//   ....[0]....
.L_67:
        /*0214*/ 	.word	0x00003970


	//   ....[1]....
        /*0218*/ 	.word	0x00003a10


	//----- nvinfo : EIATTR_REQNTID
	.align		4
.L_68:
        /*021c*/ 	.byte	0x04, 0x10
        /*021e*/ 	.short	(.L_70 - .L_69)
.L_69:
        /*0220*/ 	.word	0x00000200
        /*0224*/ 	.word	0x00000001
        /*0228*/ 	.word	0x00000001
.L_70:


//--------------------- .nv.callgraph             --------------------------
	.section	.nv.callgraph,"",@"SHT_CUDA_CALLGRAPH"
	.align	4
	.sectionentsize	8
	.align		4
        /*0000*/ 	.word	0x00000000
	.align		4
        /*0004*/ 	.word	0xffffffff
	.align		4
        /*0008*/ 	.word	0x00000000
	.align		4
        /*000c*/ 	.word	0xfffffffe
	.align		4
        /*0010*/ 	.word	0x00000000
	.align		4
        /*0014*/ 	.word	0xfffffffd
	.align		4
        /*0018*/ 	.word	0x00000000
	.align		4
        /*001c*/ 	.word	0xfffffffc


//--------------------- .nv.rel.action            --------------------------
	.section	.nv.rel.action,"",@"SHT_CUDA_RELOCINFO"
	.align	8
	.sectionentsize	8
        /*0000*/ 	.byte	0x73, 0x00, 0x00, 0x00, 0x00, 0x00, 0x00, 0x00, 0x00, 0x00, 0x00, 0x11, 0x25, 0x00, 0x05, 0x36


//--------------------- .nv.constant4             --------------------------
	.section	.nv.constant4,"a",@progbits
	.align	8
	.align		8
.nv.constant4:
        /*0000*/ 	.dword	_$_str


//--------------------- .nv.constant0.attn_fwd    --------------------------
	.section	.nv.constant0.attn_fwd,"a",@progbits
	.sectionflags	@""
	.align	4
.nv.constant0.attn_fwd:
	.zero		488


//--------------------- .text.attn_fwd            --------------------------
	.section	.text.attn_fwd,"ax",@progbits
	.sectioninfo	@"SHI_REGISTERS=126"
	.align	128
        .global         attn_fwd
        .type           attn_fwd,@function
        .size           attn_fwd,(.L_x_3 - attn_fwd)
        .other          attn_fwd,@"STO_CUDA_ENTRY STV_DEFAULT"
attn_fwd:
.text.attn_fwd:
[----:B------:R-:W-:Y:S02]  /*0000*/  IMAD.MOV.U32 R1, RZ, RZ, c[0x0][0x28] ;  /* 0x00000a00ff017624 */ /* 0x000fe400078e00ff */
[----:B------:R-:W0:Y:S01]  /*0010*/  S2R R0, SR_TID.X ;  /* 0x0000000000007919 */ /* 0x000e220000002100 */
[----:B------:R-:W-:Y:S01]  /*0020*/  MOV R6, c[0x0][0x198] ;  /* 0x0000660000067a02 */ /* 0x000fe20000000f00 */
[----:B------:R-:W-:Y:S02]  /*0030*/  ULDC.64 UR4, c[0x0][0x118] ;  /* 0x0000460000047ab9 */ /* 0x000fe40000000a00 */
[----:B------:R-:W1:Y:S04]  /*0040*/  S2R R94, SR_CTAID.X ;  /* 0x00000000005e7919 */ /* 0x000e680000002500 */
[----:B------:R-:W2:Y:S01]  /*0050*/  S2R R2, SR_CTAID.Y ;  /* 0x0000000000027919 */ /* 0x000ea20000002600 */
[----:B0-----:R-:W-:Y:S02]  /*0060*/  LOP3.LUT R3, R0, 0xff, RZ, 0xc0, !PT ;  /* 0x000000ff00037812 */ /* 0x001fe400078ec0ff */
[----:B------:R-:W-:-:S03]  /*0070*/  SHF.R.U32.HI R93, RZ, 0x8, R0 ;  /* 0x00000008ff5d7819 */ /* 0x000fc60000011600 */
[----:B-1----:R-:W-:Y:S01]  /*0080*/  IMAD R94, R94, 0x100, R3 ;  /* 0x000001005e5e7824 */ /* 0x002fe200078e0203 */
[----:B------:R-:W-:Y:S01]  /*0090*/  SGXT.U32 R93, R93, 0x1 ;  /* 0x000000015d5d781a */ /* 0x000fe20000000000 */
[----:B--2---:R-:W-:Y:S02]  /*00a0*/  IMAD R4, R2, c[0x0][0x190], RZ ;  /* 0x0000640002047a24 */ /* 0x004fe400078e02ff */
[----:B------:R-:W-:Y:S02]  /*00b0*/  IMAD R7, R94, c[0x0][0x194], RZ ;  /* 0x000065005e077a24 */ /* 0x000fe400078e02ff */
[----:B------:R-:W-:Y:S02]  /*00c0*/  IMAD.SHL.U32 R5, R4, 0x2, RZ ;  /* 0x0000000204057824 */ /* 0x000fe400078e00ff */
[----:B------:R-:W-:Y:S02]  /*00d0*/  IMAD.SHL.U32 R8, R7, 0x2, RZ ;  /* 0x0000000207087824 */ /* 0x000fe400078e00ff */
[----:B------:R-:W-:-:S02]  /*00e0*/  IMAD R9, R93, c[0x0][0x198], RZ ;  /* 0x000066005d097a24 */ /* 0x000fc400078e02ff */
[----:B------:R-:W-:Y:S01]  /*00f0*/  IMAD.HI R4, R4, 0x2, RZ ;  /* 0x0000000204047827 */ /* 0x000fe200078e02ff */
[----:B------:R-:W-:Y:S02]  /*0100*/  IADD3 R5, P0, P1, R8, c[0x0][0x160], R5 ;  /* 0x0000580008057a10 */ /* 0x000fe4000791e005 */
[----:B------:R-:W-:Y:S01]  /*0110*/  LEA R13, R6, R9, 0x1 ;  /* 0x00000009060d7211 */ /* 0x000fe200078e08ff */
[----:B------:R-:W-:-:S04]  /*0120*/  IMAD.HI R7, R7, 0x2, RZ ;  /* 0x0000000207077827 */ /* 0x000fc800078e02ff */
[C---:B------:R-:W-:Y:S01]  /*0130*/  IMAD R15, R6.reuse, 0x2, R13 ;  /* 0x00000002060f7824 */ /* 0x040fe200078e020d */
[----:B------:R-:W-:Y:S02]  /*0140*/  IADD3.X R4, R7, c[0x0][0x164], R4, P0, P1 ;  /* 0x0000590007047a10 */ /* 0x000fe400007e2404 */
[-C--:B------:R-:W-:Y:S02]  /*0150*/  LEA R10, P0, R9, R5.reuse, 0x1 ;  /* 0x00000005090a7211 */ /* 0x080fe400078008ff */
[-C--:B------:R-:W-:Y:S02]  /*0160*/  LEA R12, P1, R13, R5.reuse, 0x1 ;  /* 0x000000050d0c7211 */ /* 0x080fe400078208ff */
[-C--:B------:R-:W-:Y:S01]  /*0170*/  LEA.HI.X.SX32 R11, R9, R4.reuse, 0x1, P0 ;  /* 0x00000004090b7211 */ /* 0x080fe200000f0eff */
[C---:B------:R-:W-:Y:S01]  /*0180*/  IMAD R9, R6.reuse, 0x2, R15 ;  /* 0x0000000206097824 */ /* 0x040fe200078e020f */
[----:B------:R-:W-:Y:S02]  /*0190*/  LEA R14, P0, R15, R5, 0x1 ;  /* 0x000000050f0e7211 */ /* 0x000fe400078008ff */
[----:B------:R-:W-:Y:S01]  /*01a0*/  LEA.HI.X.SX32 R13, R13, R4, 0x1, P1 ;  /* 0x000000040d0d7211 */ /* 0x000fe200008f0eff */
[----:B------:R0:W2:Y:S01]  /*01b0*/  LDG.E.U16 R7, [R10.64] ;  /* 0x000000040a077981 */ /* 0x0000a2000c1e1500 */
[----:B------:R-:W-:-:S02]  /*01c0*/  LEA R19, R6, R9, 0x1 ;  /* 0x0000000906137211 */ /* 0x000fc400078e08ff */
[-C--:B------:R-:W-:Y:S01]  /*01d0*/  LEA.HI.X.SX32 R15, R15, R4.reuse, 0x1, P0 ;  /* 0x000000040f0f7211 */ /* 0x080fe200000f0eff */
[----:B------:R1:W3:Y:S01]  /*01e0*/  LDG.E.U16 R8, [R12.64] ;  /* 0x000000040c087981 */ /* 0x0002e2000c1e1500 */
[-C--:B------:R-:W-:Y:S01]  /*01f0*/  LEA R16, P0, R9, R5.reuse, 0x1 ;  /* 0x0000000509107211 */ /* 0x080fe200078008ff */
[C---:B------:R-:W-:Y:S01]  /*0200*/  IMAD R21, R6.reuse, 0x2, R19 ;  /* 0x0000000206157824 */ /* 0x040fe200078e0213 */
[-C--:B------:R-:W-:Y:S02]  /*0210*/  LEA R18, P1, R19, R5.reuse, 0x1 ;  /* 0x0000000513127211 */ /* 0x080fe400078208ff */
[-C--:B------:R-:W-:Y:S01]  /*0220*/  LEA.HI.X.SX32 R17, R9, R4.reuse, 0x1, P0 ;  /* 0x0000000409117211 */ /* 0x080fe200000f0eff */
[----:B0-----:R-:W-:Y:S01]  /*0230*/  IMAD R11, R6, 0x2, R21 ;  /* 0x00000002060b7824 */ /* 0x001fe200078e0215 */
[----:B------:R-:W-:Y:S01]  /*0240*/  LEA R20, P0, R21, R5, 0x1 ;  /* 0x0000000515147211 */ /* 0x000fe200078008ff */
[----:B------:R0:W4:Y:S01]  /*0250*/  LDG.E.U16 R9, [R14.64] ;  /* 0x000000040e097981 */ /* 0x000122000c1e1500 */
[----:B------:R-:W-:-:S02]  /*0260*/  LEA.HI.X.SX32 R19, R19, R4, 0x1, P1 ;  /* 0x0000000413137211 */ /* 0x000fc400008f0eff */
[-C--:B------:R-:W-:Y:S01]  /*0270*/  LEA.HI.X.SX32 R21, R21, R4.reuse, 0x1, P0 ;  /* 0x0000000415157211 */ /* 0x080fe200000f0eff */
[----:B------:R5:W3:Y:S01]  /*0280*/  LDG.E.U16 R10, [R16.64] ;  /* 0x00000004100a7981 */ /* 0x000ae2000c1e1500 */
[C---:B-1----:R-:W-:Y:S02]  /*0290*/  LEA R12, P0, R11.reuse, R5, 0x1 ;  /* 0x000000050b0c7211 */ /* 0x042fe400078008ff */
[----:B------:R-:W-:Y:S01]  /*02a0*/  LEA R23, R6, R11, 0x1 ;  /* 0x0000000b06177211 */ /* 0x000fe200078e08ff */
[----:B------:R1:W3:Y:S01]  /*02b0*/  LDG.E.U16 R26, [R18.64] ;  /* 0x00000004121a7981 */ /* 0x0002e2000c1e1500 */
[----:B------:R-:W-:-:S03]  /*02c0*/  LEA.HI.X.SX32 R13, R11, R4, 0x1, P0 ;  /* 0x000000040b0d7211 */ /* 0x000fc600000f0eff */
[C---:B------:R-:W-:Y:S01]  /*02d0*/  IMAD R11, R6.reuse, 0x2, R23 ;  /* 0x00000002060b7824 */ /* 0x040fe200078e0217 */
[-C--:B0-----:R-:W-:Y:S01]  /*02e0*/  LEA R14, P0, R23, R5.reuse, 0x1 ;  /* 0x00000005170e7211 */ /* 0x081fe200078008ff */
[----:B------:R0:W4:Y:S02]  /*02f0*/  LDG.E.U16 R28, [R20.64] ;  /* 0x00000004141c7981 */ /* 0x000124000c1e1500 */
[C---:B------:R-:W-:Y:S01]  /*0300*/  IMAD R25, R6.reuse, 0x2, R11 ;  /* 0x0000000206197824 */ /* 0x040fe200078e020b */
[-C--:B------:R-:W-:Y:S01]  /*0310*/  LEA R22, P1, R11, R5.reuse, 0x1 ;  /* 0x000000050b167211 */ /* 0x080fe200078208ff */
[----:B------:R0:W4:Y:S01]  /*0320*/  LDG.E.U16 R30, [R12.64] ;  /* 0x000000040c1e7981 */ /* 0x000122000c1e1500 */
[-C--:B------:R-:W-:Y:S02]  /*0330*/  LEA.HI.X.SX32 R15, R23, R4.reuse, 0x1, P0 ;  /* 0x00000004170f7211 */ /* 0x080fe400000f0eff */
[----:B------:R-:W-:Y:S02]  /*0340*/  LEA.HI.X.SX32 R23, R11, R4, 0x1, P1 ;  /* 0x000000040b177211 */ /* 0x000fe400008f0eff */
[----:B-----5:R-:W-:Y:S01]  /*0350*/  LEA R16, P0, R25, R5, 0x1 ;  /* 0x0000000519107211 */ /* 0x020fe200078008ff */
[----:B------:R5:W4:Y:S01]  /*0360*/  LDG.E.U16 R32, [R14.64] ;  /* 0x000000040e207981 */ /* 0x000b22000c1e1500 */
[----:B------:R-:W-:-:S02]  /*0370*/  LEA R11, R6, R25, 0x1 ;  /* 0x00000019060b7211 */ /* 0x000fc400078e08ff */
[-C--:B------:R-:W-:Y:S01]  /*0380*/  LEA.HI.X.SX32 R17, R25, R4.reuse, 0x1, P0 ;  /* 0x0000000419117211 */ /* 0x080fe200000f0eff */
[----:B------:R5:W4:Y:S01]  /*0390*/  LDG.E.U16 R33, [R22.64] ;  /* 0x0000000416217981 */ /* 0x000b22000c1e1500 */
[C---:B-1----:R-:W-:Y:S01]  /*03a0*/  LEA R18, P0, R11.reuse, R5, 0x1 ;  /* 0x000000050b127211 */ /* 0x042fe200078008ff */
[C---:B0-----:R-:W-:Y:S02]  /*03b0*/  IMAD R21, R6.reuse, 0x2, R11 ;  /* 0x0000000206157824 */ /* 0x041fe400078e020b */
[----:B------:R0:W4:Y:S01]  /*03c0*/  LDG.E.U16 R34, [R16.64] ;  /* 0x0000000410227981 */ /* 0x000122000c1e1500 */
[-C--:B------:R-:W-:Y:S02]  /*03d0*/  LEA.HI.X.SX32 R19, R11, R4.reuse, 0x1, P0 ;  /* 0x000000040b137211 */ /* 0x080fe400000f0eff */
[C---:B------:R-:W-:Y:S02]  /*03e0*/  LEA R11, R6.reuse, R21, 0x1 ;  /* 0x00000015060b7211 */ /* 0x040fe400078e08ff */
[-C--:B------:R-:W-:Y:S01]  /*03f0*/  LEA R12, P0, R21, R5.reuse, 0x1 ;  /* 0x00000005150c7211 */ /* 0x080fe200078008ff */
[----:B------:R1:W4:Y:S01]  /*0400*/  LDG.E.U16 R35, [R18.64] ;  /* 0x0000000412237981 */ /* 0x000322000c1e1500 */
[----:B------:R-:W-:Y:S01]  /*0410*/  LEA R20, P1, R11, R5, 0x1 ;  /* 0x000000050b147211 */ /* 0x000fe200078208ff */
[----:B------:R-:W-:Y:S01]  /*0420*/  IMAD R25, R6, 0x2, R11 ;  /* 0x0000000206197824 */ /* 0x000fe200078e020b */
[----:B------:R-:W-:-:S02]  /*0430*/  LEA.HI.X.SX32 R13, R21, R4, 0x1, P0 ;  /* 0x00000004150d7211 */ /* 0x000fc400000f0eff */
[----:B------:R-:W-:Y:S02]  /*0440*/  LEA.HI.X.SX32 R21, R11, R4, 0x1, P1 ;  /* 0x000000040b157211 */ /* 0x000fe400008f0eff */
[----:B------:R-:W-:Y:S01]  /*0450*/  LEA R11, R6, R25, 0x1 ;  /* 0x00000019060b7211 */ /* 0x000fe200078e08ff */
[----:B------:R1:W4:Y:S01]  /*0460*/  LDG.E.U16 R36, [R12.64] ;  /* 0x000000040c247981 */ /* 0x000322000c1e1500 */
[----:B-----5:R-:W-:-:S03]  /*0470*/  LEA R14, P0, R25, R5, 0x1 ;  /* 0x00000005190e7211 */ /* 0x020fc600078008ff */
[C---:B------:R-:W-:Y:S01]  /*0480*/  IMAD R23, R6.reuse, 0x2, R11 ;  /* 0x0000000206177824 */ /* 0x040fe200078e020b */
[-C--:B------:R-:W-:Y:S01]  /*0490*/  LEA.HI.X.SX32 R15, R25, R4.reuse, 0x1, P0 ;  /* 0x00000004190f7211 */ /* 0x080fe200000f0eff */
[----:B------:R5:W4:Y:S01]  /*04a0*/  LDG.E.U16 R37, [R20.64] ;  /* 0x0000000414257981 */ /* 0x000b22000c1e1500 */
[C---:B0-----:R-:W-:Y:S02]  /*04b0*/  LEA R16, P0, R11.reuse, R5, 0x1 ;  /* 0x000000050b107211 */ /* 0x041fe400078008ff */
[----:B------:R-:W-:Y:S01]  /*04c0*/  LEA R25, R6, R23, 0x1 ;  /* 0x0000001706197211 */ /* 0x000fe200078e08ff */
[----:B------:R0:W4:Y:S01]  /*04d0*/  LDG.E.U16 R38, [R14.64] ;  /* 0x000000040e267981 */ /* 0x000122000c1e1500 */
[----:B------:R-:W-:-:S03]  /*04e0*/  LEA.HI.X.SX32 R17, R11, R4, 0x1, P0 ;  /* 0x000000040b117211 */ /* 0x000fc600000f0eff */
[C---:B------:R-:W-:Y:S01]  /*04f0*/  IMAD R11, R6.reuse, 0x2, R25 ;  /* 0x00000002060b7824 */ /* 0x040fe200078e0219 */
[----:B-1----:R-:W-:Y:S01]  /*0500*/  LEA R18, P0, R23, R5, 0x1 ;  /* 0x0000000517127211 */ /* 0x002fe200078008ff */
[----:B------:R1:W4:Y:S03]  /*0510*/  LDG.E.U16 R39, [R16.64] ;  /* 0x0000000410277981 */ /* 0x000326000c1e1500 */
[----:B------:R-:W-:-:S05]  /*0520*/  LEA R27, R6, R11, 0x1 ;  /* 0x0000000b061b7211 */ /* 0x000fca00078e08ff */
[C---:B------:R-:W-:Y:S01]  /*0530*/  IMAD R29, R6.reuse, 0x2, R27 ;  /* 0x00000002061d7824 */ /* 0x040fe200078e021b */
[-C--:B------:R-:W-:Y:S02]  /*0540*/  LEA.HI.X.SX32 R19, R23, R4.reuse, 0x1, P0 ;  /* 0x0000000417137211 */ /* 0x080fe400000f0eff */
[C---:B------:R-:W-:Y:S02]  /*0550*/  LEA R12, P0, R11.reuse, R5, 0x1 ;  /* 0x000000050b0c7211 */ /* 0x040fe400078008ff */
[C---:B-----5:R-:W-:Y:S01]  /*0560*/  LEA R21, R6.reuse, R29, 0x1 ;  /* 0x0000001d06157211 */ /* 0x060fe200078e08ff */
[----:B------:R5:W4:Y:S01]  /*0570*/  LDG.E.U16 R40, [R18.64] ;  /* 0x0000000412287981 */ /* 0x000b22000c1e1500 */
[-C--:B------:R-:W-:Y:S02]  /*0580*/  LEA.HI.X.SX32 R13, R11, R4.reuse, 0x1, P0 ;  /* 0x000000040b0d7211 */ /* 0x080fe400000f0eff */
[-C--:B------:R-:W-:Y:S01]  /*0590*/  LEA R22, P1, R25, R5.reuse, 0x1 ;  /* 0x0000000519167211 */ /* 0x080fe200078208ff */
[----:B------:R-:W-:Y:S01]  /*05a0*/  IMAD R11, R6, 0x2, R21 ;  /* 0x00000002060b7824 */ /* 0x000fe200078e0215 */
[----:B0-----:R-:W-:Y:S01]  /*05b0*/  LEA R14, P0, R27, R5, 0x1 ;  /* 0x000000051b0e7211 */ /* 0x001fe200078008ff */
[----:B------:R0:W4:Y:S01]  /*05c0*/  LDG.E.U16 R42, [R12.64] ;  /* 0x000000040c2a7981 */ /* 0x000122000c1e1500 */
[----:B------:R-:W-:-:S02]  /*05d0*/  LEA.HI.X.SX32 R23, R25, R4, 0x1, P1 ;  /* 0x0000000419177211 */ /* 0x000fc400008f0eff */
[C---:B------:R-:W-:Y:S02]  /*05e0*/  LEA R25, R6.reuse, R11, 0x1 ;  /* 0x0000000b06197211 */ /* 0x040fe400078e08ff */
[----:B------:R-:W-:Y:S01]  /*05f0*/  LEA.HI.X.SX32 R15, R27, R4, 0x1, P0 ;  /* 0x000000041b0f7211 */ /* 0x000fe200000f0eff */
[----:B------:R0:W4:Y:S02]  /*0600*/  LDG.E.U16 R41, [R22.64] ;  /* 0x0000000416297981 */ /* 0x000124000c1e1500 */
[C---:B------:R-:W-:Y:S01]  /*0610*/  IMAD R27, R6.reuse, 0x2, R25 ;  /* 0x00000002061b7824 */ /* 0x040fe200078e0219 */
[----:B-1----:R-:W-:Y:S01]  /*0620*/  LEA R16, P0, R11, R5, 0x1 ;  /* 0x000000050b107211 */ /* 0x002fe200078008ff */
[----:B------:R1:W4:Y:S03]  /*0630*/  LDG.E.U16 R43, [R14.64] ;  /* 0x000000040e2b7981 */ /* 0x000326000c1e1500 */
[----:B0-----:R-:W-:-:S02]  /*0640*/  LEA R23, R6, R27, 0x1 ;  /* 0x0000001b06177211 */ /* 0x001fc400078e08ff */
[----:B------:R-:W-:-:S03]  /*0650*/  LEA.HI.X.SX32 R17, R11, R4, 0x1, P0 ;  /* 0x000000040b117211 */ /* 0x000fc600000f0eff */
[C---:B------:R-:W-:Y:S01]  /*0660*/  IMAD R11, R6.reuse, 0x2, R23 ;  /* 0x00000002060b7824 */ /* 0x040fe200078e0217 */
[C---:B------:R-:W-:Y:S01]  /*0670*/  LEA R20, P1, R21.reuse, R5, 0x1 ;  /* 0x0000000515147211 */ /* 0x040fe200078208ff */
[----:B------:R0:W4:Y:S03]  /*0680*/  LDG.E.U16 R45, [R16.64] ;  /* 0x00000004102d7981 */ /* 0x000126000c1e1500 */
[C---:B------:R-:W-:Y:S02]  /*0690*/  LEA R13, R6.reuse, R11, 0x1 ;  /* 0x0000000b060d7211 */ /* 0x040fe400078e08ff */
[-C--:B------:R-:W-:Y:S02]  /*06a0*/  LEA.HI.X.SX32 R21, R21, R4.reuse, 0x1, P1 ;  /* 0x0000000415157211 */ /* 0x080fe400008f0eff */
[-C--:B-----5:R-:W-:Y:S01]  /*06b0*/  LEA R18, P0, R25, R5.reuse, 0x1 ;  /* 0x0000000519127211 */ /* 0x0a0fe200078008ff */
[----:B------:R-:W-:Y:S01]  /*06c0*/  IMAD R31, R6, 0x2, R13 ;  /* 0x00000002061f7824 */ /* 0x000fe200078e020d */
[----:B------:R-:W-:Y:S01]  /*06d0*/  LEA R22, P1, R23, R5, 0x1 ;  /* 0x0000000517167211 */ /* 0x000fe200078208ff */
[----:B------:R5:W4:Y:S01]  /*06e0*/  LDG.E.U16 R44, [R20.64] ;  /* 0x00000004142c7981 */ /* 0x000b22000c1e1500 */
[----:B------:R-:W-:-:S02]  /*06f0*/  LEA.HI.X.SX32 R19, R25, R4, 0x1, P0 ;  /* 0x0000000419137211 */ /* 0x000fc400000f0eff */
[----:B-1----:R-:W-:Y:S02]  /*0700*/  LEA R14, P0, R11, R5, 0x1 ;  /* 0x000000050b0e7211 */ /* 0x002fe400078008ff */
[----:B------:R-:W-:Y:S01]  /*0710*/  LEA.HI.X.SX32 R23, R23, R4, 0x1, P1 ;  /* 0x0000000417177211 */ /* 0x000fe200008f0eff */
[----:B------:R1:W4:Y:S01]  /*0720*/  LDG.E.U16 R46, [R18.64] ;  /* 0x00000004122e7981 */ /* 0x000322000c1e1500 */
[----:B-----5:R-:W-:-:S03]  /*0730*/  LEA R21, R6, R31, 0x1 ;  /* 0x0000001f06157211 */ /* 0x020fc600078e08ff */
[----:B------:R5:W4:Y:S01]  /*0740*/  LDG.E.U16 R47, [R22.64] ;  /* 0x00000004162f7981 */ /* 0x000b22000c1e1500 */
[-C--:B------:R-:W-:Y:S02]  /*0750*/  LEA.HI.X.SX32 R15, R11, R4.reuse, 0x1, P0 ;  /* 0x000000040b0f7211 */ /* 0x080fe400000f0eff */
[-C--:B------:R-:W-:Y:S01]  /*0760*/  LEA R24, P1, R21, R5.reuse, 0x1 ;  /* 0x0000000515187211 */ /* 0x080fe200078208ff */
[C---:B------:R-:W-:Y:S01]  /*0770*/  IMAD R11, R6.reuse, 0x2, R21 ;  /* 0x00000002060b7824 */ /* 0x040fe200078e0215 */
[----:B------:R-:W-:Y:S01]  /*0780*/  LEA R20, P0, R13, R5, 0x1 ;  /* 0x000000050d147211 */ /* 0x000fe200078008ff */
[----:B------:R0:W4:Y:S01]  /*0790*/  LDG.E.U16 R48, [R14.64] ;  /* 0x000000040e307981 */ /* 0x000122000c1e1500 */
[-C--:B------:R-:W-:Y:S02]  /*07a0*/  LEA.HI.X.SX32 R25, R21, R4.reuse, 0x1, P1 ;  /* 0x0000000415197211 */ /* 0x080fe400008f0eff */
[----:B------:R-:W-:Y:S02]  /*07b0*/  LEA.HI.X.SX32 R21, R13, R4, 0x1, P0 ;  /* 0x000000040d157211 */ /* 0x000fe400000f0eff */
[----:B------:R-:W-:Y:S01]  /*07c0*/  LEA R13, R6, R11, 0x1 ;  /* 0x0000000b060d7211 */ /* 0x000fe200078e08ff */
[----:B------:R0:W4:Y:S01]  /*07d0*/  LDG.E.U16 R49, [R24.64] ;  /* 0x0000000418317981 */ /* 0x000122000c1e1500 */
[----:B-1----:R-:W-:-:S02]  /*07e0*/  LEA R18, P0, R11, R5, 0x1 ;  /* 0x000000050b127211 */ /* 0x002fc400078008ff */
[-C--:B-----5:R-:W-:Y:S01]  /*07f0*/  LEA R22, P1, R13, R5.reuse, 0x1 ;  /* 0x000000050d167211 */ /* 0x0a0fe200078208ff */
[----:B------:R-:W5:Y:S01]  /*0800*/  LDG.E.U16 R20, [R20.64] ;  /* 0x0000000414147981 */ /* 0x000f62000c1e1500 */
[-C--:B------:R-:W-:Y:S02]  /*0810*/  LEA.HI.X.SX32 R19, R11, R4.reuse, 0x1, P0 ;  /* 0x000000040b137211 */ /* 0x080fe400000f0eff */
[-C--:B------:R-:W-:Y:S01]  /*0820*/  LEA R12, P0, R29, R5.reuse, 0x1 ;  /* 0x000000051d0c7211 */ /* 0x080fe200078008ff */
[----:B------:R-:W-:Y:S01]  /*0830*/  IMAD R6, R6, 0x2, R13 ;  /* 0x0000000206067824 */ /* 0x000fe200078e020d */
[-C--:B------:R-:W-:Y:S01]  /*0840*/  LEA.HI.X.SX32 R23, R13, R4.reuse, 0x1, P1 ;  /* 0x000000040d177211 */ /* 0x080fe200008f0eff */
[----:B------:R-:W5:Y:S01]  /*0850*/  LDG.E.U16 R18, [R18.64] ;  /* 0x0000000412127981 */ /* 0x000f62000c1e1500 */
[----:B------:R-:W-:Y:S02]  /*0860*/  LEA.HI.X.SX32 R13, R29, R4, 0x1, P0 ;  /* 0x000000041d0d7211 */ /* 0x000fe400000f0eff */
[-C--:B0-----:R-:W-:Y:S01]  /*0870*/  LEA R14, P0, R27, R5.reuse, 0x1 ;  /* 0x000000051b0e7211 */ /* 0x081fe200078008ff */
[----:B------:R-:W5:Y:S01]  /*0880*/  LDG.E.U16 R22, [R22.64] ;  /* 0x0000000416167981 */ /* 0x000f62000c1e1500 */
[----:B------:R-:W-:-:S02]  /*0890*/  LEA R16, P1, R31, R5, 0x1 ;  /* 0x000000051f107211 */ /* 0x000fc400078208ff */
[-C--:B------:R-:W-:Y:S01]  /*08a0*/  LEA.HI.X.SX32 R15, R27, R4.reuse, 0x1, P0 ;  /* 0x000000041b0f7211 */ /* 0x080fe200000f0eff */
[----:B------:R-:W5:Y:S01]  /*08b0*/  LDG.E.U16 R12, [R12.64] ;  /* 0x000000040c0c7981 */ /* 0x000f62000c1e1500 */
[C---:B------:R-:W-:Y:S02]  /*08c0*/  LEA R24, P0, R6.reuse, R5, 0x1 ;  /* 0x0000000506187211 */ /* 0x040fe400078008ff */
[-C--:B------:R-:W-:Y:S01]  /*08d0*/  LEA.HI.X.SX32 R17, R31, R4.reuse, 0x1, P1 ;  /* 0x000000041f117211 */ /* 0x080fe200008f0eff */
[----:B------:R-:W5:Y:S01]  /*08e0*/  LDG.E.U16 R14, [R14.64] ;  /* 0x000000040e0e7981 */ /* 0x000f62000c1e1500 */
[----:B------:R-:W-:-:S03]  /*08f0*/  LEA.HI.X.SX32 R25, R6, R4, 0x1, P0 ;  /* 0x0000000406197211 */ /* 0x000fc600000f0eff */
[----:B------:R-:W5:Y:S04]  /*0900*/  LDG.E.U16 R16, [R16.64] ;  /* 0x0000000410107981 */ /* 0x000f68000c1e1500 */
[----:B------:R-:W5:Y:S01]  /*0910*/  LDG.E.U16 R24, [R24.64] ;  /* 0x0000000418187981 */ /* 0x000f62000c1e1500 */
[----:B------:R-:W-:Y:S02]  /*0920*/  SHF.R.S32.HI R5, RZ, 0x8, R0 ;  /* 0x00000008ff057819 */ /* 0x000fe40000011400 */
[----:B------:R-:W-:Y:S02]  /*0930*/  SHF.L.U32 R4, R3, 0x1, RZ ;  /* 0x0000000103047819 */ /* 0x000fe400000006ff */
[----:B------:R-:W-:-:S04]  /*0940*/  SGXT R3, R5, 0x1 ;  /* 0x000000010503781a */ /* 0x000fc80000000200 */
[----:B------:R-:W-:Y:S01]  /*0950*/  LOP3.LUT R4, R4, 0x210, R3, 0x78, !PT ;  /* 0x0000021004047812 */ /* 0x000fe200078e7803 */
[----:B------:R-:W-:-:S03]  /*0960*/  IMAD.MOV.U32 R3, RZ, RZ, 0x1 ;  /* 0x00000001ff037424 */ /* 0x000fc600078e00ff */
[C---:B------:R-:W-:Y:S02]  /*0970*/  LOP3.LUT R5, R4.reuse, 0x40, RZ, 0x3c, !PT ;  /* 0x0000004004057812 */ /* 0x040fe400078e3cff */
[----:B------:R-:W-:Y:S02]  /*0980*/  ISETP.LE.AND P0, PT, R3, c[0x0][0x1d0], PT ;  /* 0x0000740003007a0c */ /* 0x000fe40003f03270 */
[----:B------:R-:W-:Y:S01]  /*0990*/  LOP3.LUT R3, R4, 0x20, RZ, 0x3c, !PT ;  /* 0x0000002004037812 */ /* 0x000fe200078e3cff */
[----:B------:R-:W-:Y:S01]  /*09a0*/  IMAD.MOV.U32 R89, RZ, RZ, 0x3f800000 ;  /* 0x3f800000ff597424 */ /* 0x000fe200078e00ff */
[----:B------:R-:W-:Y:S01]  /*09b0*/  MOV R96, 0xff800000 ;  /* 0xff80000000607802 */ /* 0x000fe20000000f00 */
[----:B------:R-:W-:Y:S01]  /*09c0*/  IMAD.MOV.U32 R97, RZ, RZ, -0x800000 ;  /* 0xff800000ff617424 */ /* 0x000fe200078e00ff */
[----:B------:R-:W-:Y:S01]  /*09d0*/  MOV R88, 0x3f800000 ;  /* 0x3f80000000587802 */ /* 0x000fe20000000f00 */
[----:B------:R-:W-:Y:S01]  /*09e0*/  CS2R R68, SRZ ;  /* 0x0000000000447805 */ /* 0x000fe2000001ff00 */
        /* <DEDUP_REMOVED lines=10> */
[C---:B------:R-:W-:Y:S01]  /*0a90*/  LOP3.LUT R95, R0.reuse, 0x1ff, RZ, 0xc0, !PT ;  /* 0x000001ff005f7812 */ /* 0x040fe200078ec0ff */
[C---:B------:R-:W-:Y:S01]  /*0aa0*/  IMAD.SHL.U32 R90, R0.reuse, 0x8, RZ ;  /* 0x00000008005a7824 */ /* 0x040fe200078e00ff */
[----:B------:R-:W-:-:S02]  /*0ab0*/  LOP3.LUT R92, R0, 0x1e0, RZ, 0xc0, !PT ;  /* 0x000001e0005c7812 */ /* 0x000fc400078ec0ff */
[----:B------:R-:W-:Y:S01]  /*0ac0*/  SHF.L.U32 R91, R0, 0x1, RZ ;  /* 0x00000001005b7819 */ /* 0x000fe200000006ff */
[----:B--2---:R0:W-:Y:S02]  /*0ad0*/  STS.U16 [R4], R7 ;  /* 0x0000000704007388 */ /* 0x0041e40000000400 */
[----:B0-----:R-:W-:Y:S02]  /*0ae0*/  LOP3.LUT R7, R4, 0x60, RZ, 0x3c, !PT ;  /* 0x0000006004077812 */ /* 0x001fe400078e3cff */
[----:B---3--:R-:W-:Y:S04]  /*0af0*/  STS.U16 [R4+0x1000], R26 ;  /* 0x0010001a04007388 */ /* 0x008fe80000000400 */
[----:B----4-:R-:W-:Y:S04]  /*0b00*/  STS.U16 [R4+0x2000], R33 ;  /* 0x0020002104007388 */ /* 0x010fe80000000400 */
[----:B------:R-:W-:Y:S04]  /*0b10*/  STS.U16 [R4+0x3000], R37 ;  /* 0x0030002504007388 */ /* 0x000fe80000000400 */
        /* <DEDUP_REMOVED lines=10> */
[----:B------:R0:W-:Y:S04]  /*0bc0*/  STS.U16 [R3+0x6400], R48 ;  /* 0x0064003003007388 */ /* 0x0001e80000000400 */
[----:B-----5:R-:W-:Y:S04]  /*0bd0*/  STS.U16 [R3+0x7400], R18 ;  /* 0x0074001203007388 */ /* 0x020fe80000000400 */
[----:B------:R-:W-:Y:S04]  /*0be0*/  STS.U16 [R5+0x800], R9 ;  /* 0x0008000905007388 */ /* 0x000fe80000000400 */
[----:B------:R-:W-:Y:S04]  /*0bf0*/  STS.U16 [R5+0x1800], R30 ;  /* 0x0018001e05007388 */ /* 0x000fe80000000400 */
[----:B------:R-:W-:Y:S04]  /*0c00*/  STS.U16 [R5+0x2800], R35 ;  /* 0x0028002305007388 */ /* 0x000fe80000000400 */
[----:B------:R-:W-:Y:S04]  /*0c10*/  STS.U16 [R5+0x3800], R39 ;  /* 0x0038002705007388 */ /* 0x000fe80000000400 */
[----:B------:R-:W-:Y:S04]  /*0c20*/  STS.U16 [R5+0x4800], R43 ;  /* 0x0048002b05007388 */ /* 0x000fe80000000400 */
[----:B------:R1:W-:Y:S04]  /*0c30*/  STS.U16 [R5+0x5800], R46 ;  /* 0x0058002e05007388 */ /* 0x0003e80000000400 */
        /* <DEDUP_REMOVED lines=8> */
[----:B------:R-:W-:Y:S01]  /*0cc0*/  STS.U16 [R7+0x7c00], R24 ;  /* 0x007c001807007388 */ /* 0x000fe20000000400 */
[----:B0-----:R-:W-:Y:S01]  /*0cd0*/  CS2R R48, SRZ ;  /* 0x0000000000307805 */ /* 0x001fe2000001ff00 */
[----:B------:R-:W-:Y:S01]  /*0ce0*/  CS2R R44, SRZ ;  /* 0x00000000002c7805 */ /* 0x000fe2000001ff00 */
[----:B-1----:R-:W-:Y:S01]  /*0cf0*/  CS2R R46, SRZ ;  /* 0x00000000002e7805 */ /* 0x002fe2000001ff00 */
[----:B------:R0:W-:Y:S01]  /*0d00*/  STS.U16 [R7+0x3c00], R40 ;  /* 0x003c002807007388 */ /* 0x0001e20000000400 */
[----:B------:R-:W-:Y:S01]  /*0d10*/  CS2R R42, SRZ ;  /* 0x00000000002a7805 */ /* 0x000fe2000001ff00 */
[----:B0-----:R-:W-:Y:S01]  /*0d20*/  CS2R R40, SRZ ;  /* 0x0000000000287805 */ /* 0x001fe2000001ff00 */
[----:B------:R-:W-:Y:S05]  /*0d30*/  @!P0 BRA `(.L_x_0) ;  /* 0x0000151000008947 */ /* 0x000fea0003800000 */
[C---:B------:R-:W-:Y:S01]  /*0d40*/  LOP3.LUT R13, R0.reuse, 0x7, RZ, 0xc0, !PT ;  /* 0x00000007000d7812 */ /* 0x040fe200078ec0ff */
[C---:B------:R-:W-:Y:S01]  /*0d50*/  IMAD.SHL.U32 R14, R0.reuse, 0x100, RZ ;  /* 0x00000100000e7824 */ /* 0x040fe200078e00ff */
[----:B------:R-:W-:Y:S01]  /*0d60*/  LOP3.LUT R3, R91, 0x10, RZ, 0xc0, !PT ;  /* 0x000000105b037812 */ /* 0x000fe200078ec0ff */
[----:B------:R-:W-:Y:S01]  /*0d70*/  IMAD.MOV.U32 R89, RZ, RZ, 0x3f800000 ;  /* 0x3f800000ff597424 */ /* 0x000fe200078e00ff */
[----:B------:R-:W-:Y:S01]  /*0d80*/  SHF.L.U32 R7, R95, 0x1, RZ ;  /* 0x000000015f077819 */ /* 0x000fe200000006ff */
[----:B------:R-:W-:Y:S01]  /*0d90*/  IMAD R4, R13, 0x210, RZ ;  /* 0x000002100d047824 */ /* 0x000fe200078e02ff */
[--C-:B------:R-:W-:Y:S01]  /*0da0*/  LOP3.LUT R5, R3, 0x1e0, R0.reuse, 0xf8, !PT ;  /* 0x000001e003057812 */ /* 0x100fe200078ef800 */
[----:B------:R-:W-:Y:S01]  /*0db0*/  IMAD R78, R13, 0x90, RZ ;  /* 0x000000900d4e7824 */ /* 0x000fe200078e02ff */
[----:B------:R-:W-:Y:S01]  /*0dc0*/  LOP3.LUT R3, R0, 0x1c0, RZ, 0xc0, !PT ;  /* 0x000001c000037812 */ /* 0x000fe200078ec0ff */
[----:B------:R-:W-:Y:S01]  /*0dd0*/  IMAD.MOV.U32 R77, RZ, RZ, RZ ;  /* 0x000000ffff4d7224 */ /* 0x000fe200078e00ff */
[----:B------:R-:W-:Y:S01]  /*0de0*/  LOP3.LUT R15, R4, R5, RZ, 0x3c, !PT ;  /* 0x00000005040f7212 */ /* 0x000fe200078e3cff */
[----:B------:R-:W-:Y:S01]  /*0df0*/  IMAD.MOV.U32 R98, RZ, RZ, -0x800000 ;  /* 0xff800000ff627424 */ /* 0x000fe200078e00ff */
[----:B------:R-:W-:Y:S01]  /*0e00*/  SHF.R.U32.HI R6, RZ, 0x2, R0 ;  /* 0x00000002ff067819 */ /* 0x000fe20000011600 */
[----:B------:R-:W-:Y:S01]  /*0e10*/  CS2R R68, SRZ ;  /* 0x0000000000447805 */ /* 0x000fe2000001ff00 */
[----:B------:R-:W-:Y:S01]  /*0e20*/  SHF.R.U32.HI R4, RZ, 0x2, R3 ;  /* 0x00000002ff047819 */ /* 0x000fe20000011603 */
[----:B------:R-:W-:Y:S01]  /*0e30*/  IMAD R3, R2, c[0x0][0x1a0], RZ ;  /* 0x0000680002037a24 */ /* 0x000fe200078e02ff */
[C---:B------:R-:W-:Y:S01]  /*0e40*/  LOP3.LUT R9, R0.reuse, 0x1f, RZ, 0xc0, !PT ;  /* 0x0000001f00097812 */ /* 0x040fe200078ec0ff */
[----:B------:R-:W-:Y:S01]  /*0e50*/  CS2R R70, SRZ ;  /* 0x0000000000467805 */ /* 0x000fe2000001ff00 */
[----:B------:R-:W-:Y:S01]  /*0e60*/  LOP3.LUT R5, R0, 0x3f, RZ, 0xc0, !PT ;  /* 0x0000003f00057812 */ /* 0x000fe200078ec0ff */
[----:B------:R-:W-:Y:S01]  /*0e70*/  CS2R R60, SRZ ;  /* 0x00000000003c7805 */ /* 0x000fe2000001ff00 */
[----:B------:R-:W-:Y:S01]  /*0e80*/  LOP3.LUT R6, R7, 0x30, R6, 0x78, !PT ;  /* 0x0000003007067812 */ /* 0x000fe200078e7806 */
[----:B------:R-:W-:Y:S01]  /*0e90*/  IMAD R11, R9, c[0x0][0x1b4], RZ ;  /* 0x00006d00090b7a24 */ /* 0x000fe200078e02ff */
[----:B------:R-:W-:Y:S01]  /*0ea0*/  LOP3.LUT R7, R7, R4, RZ, 0x3c, !PT ;  /* 0x0000000407077212 */ /* 0x000fe200078e3cff */
[----:B------:R-:W-:Y:S01]  /*0eb0*/  IMAD R4, R2, c[0x0][0x1b0], RZ ;  /* 0x00006c0002047a24 */ /* 0x000fe200078e02ff */
[--C-:B------:R-:W-:Y:S01]  /*0ec0*/  SHF.R.U32.HI R16, RZ, 0x6, R0.reuse ;  /* 0x00000006ff107819 */ /* 0x100fe20000011600 */
[----:B------:R-:W-:Y:S01]  /*0ed0*/  IMAD R8, R5, c[0x0][0x1a8], RZ ;  /* 0x00006a0005087a24 */ /* 0x000fe200078e02ff */
[----:B------:R-:W-:Y:S01]  /*0ee0*/  SHF.L.U32 R5, R3, 0x1, RZ ;  /* 0x0000000103057819 */ /* 0x000fe200000006ff */
[----:B------:R-:W-:Y:S01]  /*0ef0*/  IMAD.SHL.U32 R9, R4, 0x2, RZ ;  /* 0x0000000204097824 */ /* 0x000fe200078e00ff */
[----:B------:R-:W-:Y:S01]  /*0f00*/  LOP3.LUT R14, R14, 0x1000, RZ, 0xc0, !PT ;  /* 0x000010000e0e7812 */ /* 0x000fe200078ec0ff */
[----:B------:R-:W-:Y:S01]  /*0f10*/  IMAD.SHL.U32 R12, R11, 0x2, RZ ;  /* 0x000000020b0c7824 */ /* 0x000fe200078e00ff */
[C---:B------:R-:W-:Y:S01]  /*0f20*/  SHF.L.U32 R10, R8.reuse, 0x1, RZ ;  /* 0x00000001080a7819 */ /* 0x040fe200000006ff */
[----:B------:R-:W-:Y:S01]  /*0f30*/  IMAD.HI R8, R8, 0x2, RZ ;  /* 0x0000000208087827 */ /* 0x000fe200078e02ff */
[----:B------:R-:W-:Y:S01]  /*0f40*/  IADD3 R76, R14, R15, RZ ;  /* 0x0000000f0e4c7210 */ /* 0x000fe20007ffe0ff */
[----:B------:R-:W-:Y:S01]  /*0f50*/  CS2R R62, SRZ ;  /* 0x00000000003e7805 */ /* 0x000fe2000001ff00 */
[----:B------:R-:W-:Y:S01]  /*0f60*/  IADD3 R109, P2, P3, R12, c[0x0][0x170], R9 ;  /* 0x00005c000c6d7a10 */ /* 0x000fe20007b5e009 */
[----:B------:R-:W-:Y:S01]  /*0f70*/  IMAD.MOV.U32 R15, RZ, RZ, c[0x0][0x1b8] ;  /* 0x00006e00ff0f7624 */ /* 0x000fe200078e00ff */
[----:B------:R-:W-:Y:S01]  /*0f80*/  IADD3 R116, P0, P1, R10, c[0x0][0x168], R5 ;  /* 0x00005a000a747a10 */ /* 0x000fe2000791e005 */
[----:B------:R-:W-:Y:S01]  /*0f90*/  IMAD.HI R5, R3, 0x2, RZ ;  /* 0x0000000203057827 */ /* 0x000fe200078e02ff */
[----:B------:R-:W-:Y:S01]  /*0fa0*/  SGXT.U32 R9, R16, 0x3 ;  /* 0x000000031009781a */ /* 0x000fe20000000000 */
[----:B------:R-:W-:Y:S01]  /*0fb0*/  CS2R R56, SRZ ;  /* 0x0000000000387805 */ /* 0x000fe2000001ff00 */
[----:B------:R-:W-:Y:S01]  /*0fc0*/  SHF.R.U32.HI R10, RZ, 0x5, R0 ;  /* 0x00000005ff0a7819 */ /* 0x000fe20000011600 */
[----:B------:R-:W-:Y:S01]  /*0fd0*/  IMAD.MOV.U32 R16, RZ, RZ, c[0x0][0x1a4] ;  /* 0x00006900ff107624 */ /* 0x000fe200078e00ff */
[----:B------:R-:W-:Y:S01]  /*0fe0*/  IADD3.X R14, R8, c[0x0][0x16c], R5, P0, P1 ;  /* 0x00005b00080e7a10 */ /* 0x000fe200007e2405 */
[----:B------:R-:W-:Y:S01]  /*0ff0*/  IMAD R9, R9, c[0x0][0x1a4], RZ ;  /* 0x0000690009097a24 */ /* 0x000fe200078e02ff */
[----:B------:R-:W-:Y:S01]  /*1000*/  SGXT.U32 R3, R10, 0x4 ;  /* 0x000000040a03781a */ /* 0x000fe20000000000 */
[----:B------:R-:W-:Y:S01]  /*1010*/  IMAD.HI R10, R4, 0x2, RZ ;  /* 0x00000002040a7827 */ /* 0x000fe200078e02ff */
[----:B------:R-:W-:Y:S01]  /*1020*/  LOP3.LUT R78, R78, 0x30, R91, 0x78, !PT ;  /* 0x000000304e4e7812 */ /* 0x000fe200078e785b */
[----:B------:R-:W-:Y:S01]  /*1030*/  CS2R R58, SRZ ;  /* 0x00000000003a7805 */ /* 0x000fe2000001ff00 */
[C---:B------:R-:W-:Y:S01]  /*1040*/  LEA R4, R16.reuse, R9, 0x3 ;  /* 0x0000000910047211 */ /* 0x040fe200078e18ff */
[----:B------:R-:W-:Y:S01]  /*1050*/  IMAD R12, R3, c[0x0][0x1b8], RZ ;  /* 0x00006e00030c7a24 */ /* 0x000fe200078e02ff */
[----:B------:R-:W-:Y:S01]  /*1060*/  LEA R122, P0, R9, R116, 0x1 ;  /* 0x00000074097a7211 */ /* 0x000fe200078008ff */
[----:B------:R-:W-:Y:S01]  /*1070*/  IMAD.HI R11, R11, 0x2, RZ ;  /* 0x000000020b0b7827 */ /* 0x000fe200078e02ff */
[----:B------:R-:W-:Y:S01]  /*1080*/  LEA R3, R16, R4, 0x3 ;  /* 0x0000000410037211 */ /* 0x000fe200078e18ff */
[----:B------:R-:W-:Y:S01]  /*1090*/  CS2R R52, SRZ ;  /* 0x0000000000347805 */ /* 0x000fe2000001ff00 */
[-C--:B------:R-:W-:Y:S01]  /*10a0*/  LEA R120, P1, R4, R116.reuse, 0x1 ;  /* 0x0000007404787211 */ /* 0x080fe200078208ff */
[----:B------:R-:W-:Y:S01]  /*10b0*/  IMAD R8, R15, 0x10, R12 ;  /* 0x000000100f087824 */ /* 0x000fe200078e020c */
[----:B------:R-:W-:Y:S01]  /*10c0*/  IADD3.X R11, R11, c[0x0][0x174], R10, P2, P3 ;  /* 0x00005d000b0b7a10 */ /* 0x000fe200017e640a */
[----:B------:R-:W-:Y:S01]  /*10d0*/  CS2R R54, SRZ ;  /* 0x0000000000367805 */ /* 0x000fe2000001ff00 */
[----:B------:R-:W-:Y:S01]  /*10e0*/  LEA R5, R16, R3, 0x3 ;  /* 0x0000000310057211 */ /* 0x000fe200078e18ff */
[----:B------:R-:W-:Y:S01]  /*10f0*/  IMAD R10, R15, 0x10, R8 ;  /* 0x000000100f0a7824 */ /* 0x000fe200078e0208 */
[-C--:B------:R-:W-:Y:S01]  /*1100*/  LEA R118, P2, R3, R116.reuse, 0x1 ;  /* 0x0000007403767211 */ /* 0x080fe200078408ff */
[----:B------:R-:W-:Y:S01]  /*1110*/  CS2R R48, SRZ ;  /* 0x0000000000307805 */ /* 0x000fe2000001ff00 */
[----:B------:R-:W-:Y:S01]  /*1120*/  LEA R116, P3, R5, R116, 0x1 ;  /* 0x0000007405747211 */ /* 0x000fe200078608ff */
[----:B------:R-:W-:Y:S01]  /*1130*/  CS2R R50, SRZ ;  /* 0x0000000000327805 */ /* 0x000fe2000001ff00 */
[-C--:B------:R-:W-:Y:S01]  /*1140*/  LEA.HI.X.SX32 R121, R4, R14.reuse, 0x1, P1 ;  /* 0x0000000e04797211 */ /* 0x080fe200008f0eff */
[----:B------:R-:W-:Y:S01]  /*1150*/  CS2R R44, SRZ ;  /* 0x00000000002c7805 */ /* 0x000fe2000001ff00 */
[----:B------:R-:W-:Y:S01]  /*1160*/  LEA.HI.X.SX32 R119, R3, R14, 0x1, P2 ;  /* 0x0000000e03777211 */ /* 0x000fe200010f0eff */
[----:B------:R-:W-:Y:S01]  /*1170*/  CS2R R46, SRZ ;  /* 0x00000000002e7805 */ /* 0x000fe2000001ff00 */
[----:B------:R-:W-:Y:S01]  /*1180*/  LEA R3, R15, R10, 0x4 ;  /* 0x0000000a0f037211 */ /* 0x000fe200078e20ff */
[----:B------:R-:W-:Y:S01]  /*1190*/  CS2R R40, SRZ ;  /* 0x0000000000287805 */ /* 0x000fe2000001ff00 */
[----:B------:R-:W-:Y:S01]  /*11a0*/  LOP3.LUT R4, R90, 0x30, RZ, 0xc0, !PT ;  /* 0x000000305a047812 */ /* 0x000fe200078ec0ff */
[----:B------:R-:W-:Y:S01]  /*11b0*/  CS2R R42, SRZ ;  /* 0x00000000002a7805 */ /* 0x000fe2000001ff00 */
[-C--:B------:R-:W-:Y:S01]  /*11c0*/  LEA.HI.X.SX32 R117, R5, R14.reuse, 0x1, P3 ;  /* 0x0000000e05757211 */ /* 0x080fe200018f0eff */
[----:B------:R-:W-:Y:S01]  /*11d0*/  IMAD.MOV.U32 R5, RZ, RZ, RZ ;  /* 0x000000ffff057224 */ /* 0x000fe200078e00ff */
[----:B------:R-:W-:Y:S01]  /*11e0*/  LEA.HI.X.SX32 R123, R9, R14, 0x1, P0 ;  /* 0x0000000e097b7211 */ /* 0x000fe200000f0eff */
[----:B------:R-:W-:Y:S01]  /*11f0*/  CS2R R64, SRZ ;  /* 0x0000000000407805 */ /* 0x000fe2000001ff00 */
[----:B------:R-:W-:Y:S01]  /*1200*/  LEA R108, P3, R3, R109, 0x1 ;  /* 0x0000006d036c7211 */ /* 0x000fe200078608ff */
[----:B------:R-:W-:Y:S01]  /*1210*/  CS2R R66, SRZ ;  /* 0x0000000000427805 */ /* 0x000fe2000001ff00 */
[----:B------:R-:W-:-:S02]  /*1220*/  LEA R4, R13, R4, 0x6 ;  /* 0x000000040d047211 */ /* 0x000fc400078e30ff */
[-C--:B------:R-:W-:Y:S02]  /*1230*/  LEA R114, P0, R12, R109.reuse, 0x1 ;  /* 0x0000006d0c727211 */ /* 0x080fe400078008ff */
[-C--:B------:R-:W-:Y:S02]  /*1240*/  LEA R112, P1, R8, R109.reuse, 0x1 ;  /* 0x0000006d08707211 */ /* 0x080fe400078208ff */
[----:B------:R-:W-:Y:S02]  /*1250*/  LEA R110, P2, R10, R109, 0x1 ;  /* 0x0000006d0a6e7211 */ /* 0x000fe400078408ff */
[-C--:B------:R-:W-:Y:S02]  /*1260*/  LEA.HI.X.SX32 R109, R3, R11.reuse, 0x1, P3 ;  /* 0x0000000b036d7211 */ /* 0x080fe400018f0eff */
[----:B------:R-:W-:Y:S02]  /*1270*/  LOP3.LUT R79, R4, 0x30, R91, 0x78, !PT ;  /* 0x00000030044f7812 */ /* 0x000fe400078e785b */
[----:B------:R-:W-:-:S02]  /*1280*/  LEA.HI.X.SX32 R115, R12, R11, 0x1, P0 ;  /* 0x0000000b0c737211 */ /* 0x000fc400000f0eff */
[-C--:B------:R-:W-:Y:S02]  /*1290*/  LEA.HI.X.SX32 R113, R8, R11.reuse, 0x1, P1 ;  /* 0x0000000b08717211 */ /* 0x080fe400008f0eff */
[----:B------:R-:W-:Y:S02]  /*12a0*/  LEA.HI.X.SX32 R111, R10, R11, 0x1, P2 ;  /* 0x0000000b0a6f7211 */ /* 0x000fe400010f0eff */
[----:B------:R-:W-:Y:S02]  /*12b0*/  MOV R107, 0xff800000 ;  /* 0xff800000006b7802 */ /* 0x000fe40000000f00 */
[----:B------:R-:W-:Y:S02]  /*12c0*/  MOV R3, RZ ;  /* 0x000000ff00037202 */ /* 0x000fe40000000f00 */
[----:B------:R-:W-:Y:S02]  /*12d0*/  MOV R88, 0x3f800000 ;  /* 0x3f80000000587802 */ /* 0x000fe40000000f00 */
[----:B------:R-:W-:-:S02]  /*12e0*/  LOP3.LUT R4, R78, 0x40, RZ, 0x3c, !PT ;  /* 0x000000404e047812 */ /* 0x000fc400078e3cff */
.L_x_1:
[----:B------:R-:W-:-:S04]  /*12f0*/  IMAD.WIDE R8, R77, 0x2, R122 ;  /* 0x000000024d087825 */ /* 0x000fc800078e027a */
[C---:B------:R-:W-:Y:S02]  /*1300*/  IMAD.WIDE R10, R77.reuse, 0x2, R120 ;  /* 0x000000024d0a7825 */ /* 0x040fe400078e0278 */
[----:B------:R-:W2:Y:S02]  /*1310*/  LDG.E.U16 R8, [R8.64] ;  /* 0x0000000408087981 */ /* 0x000ea4000c1e1500 */
[C---:B------:R-:W-:Y:S02]  /*1320*/  IMAD.WIDE R12, R77.reuse, 0x2, R118 ;  /* 0x000000024d0c7825 */ /* 0x040fe400078e0276 */
[----:B------:R-:W3:Y:S02]  /*1330*/  LDG.E.U16 R10, [R10.64] ;  /* 0x000000040a0a7981 */ /* 0x000ee4000c1e1500 */
[----:B------:R-:W-:Y:S02]  /*1340*/  IMAD.WIDE R14, R77, 0x2, R116 ;  /* 0x000000024d0e7825 */ /* 0x000fe400078e0274 */
[----:B------:R-:W4:Y:S04]  /*1350*/  LDG.E.U16 R12, [R12.64] ;  /* 0x000000040c0c7981 */ /* 0x000f28000c1e1500 */
[----:B------:R-:W5:Y:S04]  /*1360*/  LDG.E.U16 R14, [R14.64] ;  /* 0x000000040e0e7981 */ /* 0x000f68000c1e1500 */
[----:B------:R-:W-:Y:S01]  /*1370*/  BAR.SYNC.DEFER_BLOCKING 0x0 ;  /* 0x0000000000007b1d */ /* 0x000fe20000010000 */
[----:B------:R-:W-:-:S04]  /*1380*/  IMAD.WIDE R20, R3, 0x2, R114 ;  /* 0x0000000203147825 */ /* 0x000fc800078e0272 */
[----:B------:R-:W-:-:S04]  /*1390*/  IMAD.WIDE R22, R3, 0x2, R112 ;  /* 0x0000000203167825 */ /* 0x000fc800078e0270 */
[----:B------:R-:W-:-:S04]  /*13a0*/  IMAD.WIDE R36, R3, 0x2, R110 ;  /* 0x0000000203247825 */ /* 0x000fc800078e026e */
[----:B------:R-:W-:Y:S01]  /*13b0*/  IMAD.WIDE R38, R3, 0x2, R108 ;  /* 0x0000000203267825 */ /* 0x000fe200078e026c */
[----:B--2---:R-:W-:Y:S04]  /*13c0*/  STS.U16 [R7+0x8000], R8 ;  /* 0x0080000807007388 */ /* 0x004fe80000000400 */
[----:B---3--:R-:W-:Y:S04]  /*13d0*/  STS.U16 [R7+0x8400], R10 ;  /* 0x0084000a07007388 */ /* 0x008fe80000000400 */
[----:B----4-:R-:W-:Y:S04]  /*13e0*/  STS.U16 [R7+0x8800], R12 ;  /* 0x0088000c07007388 */ /* 0x010fe80000000400 */
[----:B-----5:R-:W-:Y:S04]  /*13f0*/  STS.U16 [R7+0x8c00], R14 ;  /* 0x008c000e07007388 */ /* 0x020fe80000000400 */
[----:B------:R-:W-:Y:S06]  /*1400*/  BAR.SYNC.DEFER_BLOCKING 0x0 ;  /* 0x0000000000007b1d */ /* 0x000fec0000010000 */
[----:B------:R0:W2:Y:S04]  /*1410*/  LDG.E.U16 R105, [R20.64] ;  /* 0x0000000414697981 */ /* 0x0000a8000c1e1500 */
[----:B------:R0:W3:Y:S04]  /*1420*/  LDG.E.U16 R103, [R22.64] ;  /* 0x0000000416677981 */ /* 0x0000e8000c1e1500 */
[----:B------:R1:W4:Y:S04]  /*1430*/  LDG.E.U16 R101, [R36.64] ;  /* 0x0000000424657981 */ /* 0x000328000c1e1500 */
[----:B------:R1:W5:Y:S04]  /*1440*/  LDG.E.U16 R99, [R38.64] ;  /* 0x0000000426637981 */ /* 0x000368000c1e1500 */
[----:B------:R-:W-:Y:S04]  /*1450*/  LDSM.16.MT88.4 R28, [R76] ;  /* 0x000000004c1c783b */ /* 0x000fe80000004200 */
[----:B------:R-:W0:Y:S04]  /*1460*/  LDSM.16.M88.4 R24, [R78+0x8000] ;  /* 0x008000004e18783b */ /* 0x000e280000000200 */
[----:B------:R-:W0:Y:S04]  /*1470*/  LDSM.16.M88.4 R84, [R78+0x8400] ;  /* 0x008400004e54783b */ /* 0x000e280000000200 */
[----:B------:R-:W0:Y:S04]  /*1480*/  LDSM.16.M88.4 R12, [R78+0x8800] ;  /* 0x008800004e0c783b */ /* 0x000e280000000200 */
[----:B------:R-:W0:Y:S04]  /*1490*/  LDSM.16.M88.4 R8, [R78+0x8c00] ;  /* 0x008c00004e08783b */ /* 0x000e280000000200 */
[----:B------:R-:W0:Y:S04]  /*14a0*/  LDSM.16.MT88.4 R72, [R76+0x2000] ;  /* 0x002000004c48783b */ /* 0x000e280000004200 */
[----:B-1----:R-:W-:Y:S04]  /*14b0*/  LDSM.16.MT88.4 R36, [R76+0x4000] ;  /* 0x004000004c24783b */ /* 0x002fe80000004200 */
[----:B0-----:R-:W0:Y:S01]  /*14c0*/  LDSM.16.M88.4 R20, [R4+0x8000] ;  /* 0x008000000414783b */ /* 0x001e220000000200 */
[C---:B------:R-:W-:Y:S08]  /*14d0*/  HMMA.16816.F32.BF16 R16, R28.reuse, R24, RZ ;  /* 0x000000181c10723c */ /* 0x040ff000000418ff */
[C---:B------:R-:W-:Y:S08]  /*14e0*/  HMMA.16816.F32.BF16 R80, R28.reuse, R84, RZ ;  /* 0x000000541c50723c */ /* 0x040ff000000418ff */
[C---:B------:R-:W-:Y:S08]  /*14f0*/  HMMA.16816.F32.BF16 R32, R28.reuse, R12, RZ ;  /* 0x0000000c1c20723c */ /* 0x040ff000000418ff */
[----:B------:R-:W-:Y:S08]  /*1500*/  HMMA.16816.F32.BF16 R28, R28, R8, RZ ;  /* 0x000000081c1c723c */ /* 0x000ff000000418ff */
[C---:B------:R-:W-:Y:S01]  /*1510*/  HMMA.16816.F32.BF16 R24, R72.reuse, R26, R16 ;  /* 0x0000001a4818723c */ /* 0x040fe20000041810 */
[----:B------:R-:W1:Y:S07]  /*1520*/  LDSM.16.M88.4 R16, [R4+0x8400] ;  /* 0x008400000410783b */ /* 0x000e6e0000000200 */
[C---:B------:R-:W-:Y:S01]  /*1530*/  HMMA.16816.F32.BF16 R80, R72.reuse, R86, R80 ;  /* 0x000000564850723c */ /* 0x040fe20000041850 */
[----:B------:R-:W1:Y:S07]  /*1540*/  LDSM.16.M88.4 R84, [R4+0x8800] ;  /* 0x008800000454783b */ /* 0x000e6e0000000200 */
[C---:B------:R-:W-:Y:S01]  /*1550*/  HMMA.16816.F32.BF16 R32, R72.reuse, R14, R32 ;  /* 0x0000000e4820723c */ /* 0x040fe20000041820 */
[----:B------:R-:W1:Y:S07]  /*1560*/  LDSM.16.M88.4 R12, [R4+0x8c00] ;  /* 0x008c0000040c783b */ /* 0x000e6e0000000200 */
[----:B------:R-:W-:Y:S01]  /*1570*/  HMMA.16816.F32.BF16 R28, R72, R10, R28 ;  /* 0x0000000a481c723c */ /* 0x000fe2000004181c */
[----:B------:R-:W1:Y:S04]  /*1580*/  LDSM.16.MT88.4 R8, [R76+0x6000] ;  /* 0x006000004c08783b */ /* 0x000e680000004200 */
[----:B------:R-:W-:Y:S03]  /*1590*/  BAR.SYNC.DEFER_BLOCKING 0x0 ;  /* 0x0000000000007b1d */ /* 0x000fe60000010000 */
[C---:B0-----:R-:W-:Y:S08]  /*15a0*/  HMMA.16816.F32.BF16 R24, R36.reuse, R20, R24 ;  /* 0x000000142418723c */ /* 0x041ff00000041818 */
[C---:B-1----:R-:W-:Y:S08]  /*15b0*/  HMMA.16816.F32.BF16 R80, R36.reuse, R16, R80 ;  /* 0x000000102450723c */ /* 0x042ff00000041850 */
[C---:B------:R-:W-:Y:S08]  /*15c0*/  HMMA.16816.F32.BF16 R32, R36.reuse, R84, R32 ;  /* 0x000000542420723c */ /* 0x040ff00000041820 */
[----:B------:R-:W-:Y:S08]  /*15d0*/  HMMA.16816.F32.BF16 R28, R36, R12, R28 ;  /* 0x0000000c241c723c */ /* 0x000ff0000004181c */
[C---:B------:R-:W-:Y:S08]  /*15e0*/  HMMA.16816.F32.BF16 R24, R8.reuse, R22, R24 ;  /* 0x000000160818723c */ /* 0x040ff00000041818 */
[C---:B------:R-:W-:Y:S08]  /*15f0*/  HMMA.16816.F32.BF16 R80, R8.reuse, R18, R80 ;  /* 0x000000120850723c */ /* 0x040ff00000041850 */
[C---:B------:R-:W-:Y:S08]  /*1600*/  HMMA.16816.F32.BF16 R84, R8.reuse, R86, R32 ;  /* 0x000000560854723c */ /* 0x040ff00000041820 */
[----:B------:R-:W-:Y:S07]  /*1610*/  HMMA.16816.F32.BF16 R20, R8, R14, R28 ;  /* 0x0000000e0814723c */ /* 0x000fee000004181c */
[----:B------:R-:W-:-:S02]  /*1620*/  FMUL R8, R24, c[0x0][0x188] ;  /* 0x0000620018087a20 */ /* 0x000fc40000400000 */
[----:B------:R-:W-:Y:S02]  /*1630*/  FMUL R9, R25, c[0x0][0x188] ;  /* 0x0000620019097a20 */ /* 0x000fe40000400000 */
[----:B------:R-:W-:-:S03]  /*1640*/  FMUL R10, R80, c[0x0][0x188] ;  /* 0x00006200500a7a20 */ /* 0x000fc60000400000 */
[----:B------:R-:W-:Y:S01]  /*1650*/  FMNMX R9, R8, R9, !PT ;  /* 0x0000000908097209 */ /* 0x000fe20007800000 */
        /* <DEDUP_REMOVED lines=8> */
[----:B------:R-:W-:Y:S02]  /*16e0*/  FMUL R8, R26, c[0x0][0x188] ;  /* 0x000062001a087a20 */ /* 0x000fe40000400000 */
[----:B------:R-:W-:Y:S01]  /*16f0*/  FMUL R9, R27, c[0x0][0x188] ;  /* 0x000062001b097a20 */ /* 0x000fe20000400000 */
[----:B------:R-:W-:Y:S01]  /*1700*/  FMNMX R12, R10, R13, !PT ;  /* 0x0000000d0a0c7209 */ /* 0x000fe20007800000 */
[----:B------:R-:W-:Y:S02]  /*1710*/  FMUL R11, R21, c[0x0][0x188] ;  /* 0x00006200150b7a20 */ /* 0x000fe40000400000 */
[----:B------:R-:W-:Y:S01]  /*1720*/  FMUL R10, R82, c[0x0][0x188] ;  /* 0x00006200520a7a20 */ /* 0x000fe20000400000 */
[----:B------:R-:W-:Y:S01]  /*1730*/  FMNMX R9, R8, R9, !PT ;  /* 0x0000000908097209 */ /* 0x000fe20007800000 */
[----:B------:R-:W-:Y:S01]  /*1740*/  FMUL R8, R83, c[0x0][0x188] ;  /* 0x0000620053087a20 */ /* 0x000fe20000400000 */
[----:B------:R-:W-:-:S02]  /*1750*/  FMNMX R12, R11, R12, !PT ;  /* 0x0000000c0b0c7209 */ /* 0x000fc40007800000 */
[----:B------:R-:W-:Y:S01]  /*1760*/  FMNMX R11, R10, R9, !PT ;  /* 0x000000090a0b7209 */ /* 0x000fe20007800000 */
[----:B------:R-:W-:-:S03]  /*1770*/  FMUL R9, R86, c[0x0][0x188] ;  /* 0x0000620056097a20 */ /* 0x000fc60000400000 */
[----:B------:R-:W-:Y:S01]  /*1780*/  FMNMX R10, R8, R11, !PT ;  /* 0x0000000b080a7209 */ /* 0x000fe20007800000 */
[----:B------:R-:W-:-:S03]  /*1790*/  FMUL R8, R87, c[0x0][0x188] ;  /* 0x0000620057087a20 */ /* 0x000fc60000400000 */
[----:B------:R-:W-:Y:S01]  /*17a0*/  FMNMX R11, R9, R10, !PT ;  /* 0x0000000a090b7209 */ /* 0x000fe20007800000 */
[----:B------:R-:W-:Y:S01]  /*17b0*/  FMUL R9, R22, c[0x0][0x188] ;  /* 0x0000620016097a20 */ /* 0x000fe20000400000 */
[----:B------:R-:W0:Y:S02]  /*17c0*/  SHFL.BFLY PT, R13, R12, 0x2, 0x1f ;  /* 0x0c401f000c0d7f89 */ /* 0x000e2400000e0000 */
[----:B------:R-:W-:Y:S01]  /*17d0*/  FMNMX R10, R8, R11, !PT ;  /* 0x0000000b080a7209 */ /* 0x000fe20007800000 */
[----:B------:R-:W-:-:S03]  /*17e0*/  FMUL R8, R23, c[0x0][0x188] ;  /* 0x0000620017087a20 */ /* 0x000fc60000400000 */
[----:B------:R-:W-:-:S04]  /*17f0*/  FMNMX R9, R9, R10, !PT ;  /* 0x0000000a09097209 */ /* 0x000fc80007800000 */
[----:B------:R-:W-:-:S05]  /*1800*/  FMNMX R8, R8, R9, !PT ;  /* 0x0000000908087209 */ /* 0x000fca0007800000 */
[----:B------:R-:W1:Y:S01]  /*1810*/  SHFL.BFLY PT, R9, R8, 0x2, 0x1f ;  /* 0x0c401f0008097f89 */ /* 0x000e6200000e0000 */
[----:B0-----:R-:W-:-:S05]  /*1820*/  FMNMX R13, R12, R13, !PT ;  /* 0x0000000d0c0d7209 */ /* 0x001fca0007800000 */
[----:B------:R-:W0:Y:S01]  /*1830*/  SHFL.BFLY PT, R10, R13, 0x1, 0x1f ;  /* 0x0c201f000d0a7f89 */ /* 0x000e2200000e0000 */
[----:B-1----:R-:W-:-:S05]  /*1840*/  FMNMX R9, R8, R9, !PT ;  /* 0x0000000908097209 */ /* 0x002fca0007800000 */
[----:B------:R-:W1:Y:S01]  /*1850*/  SHFL.BFLY PT, R12, R9, 0x1, 0x1f ;  /* 0x0c201f00090c7f89 */ /* 0x000e6200000e0000 */
[----:B0-----:R-:W-:-:S03]  /*1860*/  FMNMX R10, R13, R10, !PT ;  /* 0x0000000a0d0a7209 */ /* 0x001fc60007800000 */
[----:B--2---:R-:W-:Y:S04]  /*1870*/  STS.U16 [R6+0x8000], R105 ;  /* 0x0080006906007388 */ /* 0x004fe80000000400 */
[----:B---3--:R-:W-:Y:S04]  /*1880*/  STS.U16 [R6+0x8400], R103 ;  /* 0x0084006706007388 */ /* 0x008fe80000000400 */
[----:B----4-:R0:W-:Y:S04]  /*1890*/  STS.U16 [R6+0x8800], R101 ;  /* 0x0088006506007388 */ /* 0x0101e80000000400 */
[----:B-----5:R-:W-:Y:S04]  /*18a0*/  STS.U16 [R6+0x8c00], R99 ;  /* 0x008c006306007388 */ /* 0x020fe80000000400 */
[----:B------:R-:W-:Y:S01]  /*18b0*/  BAR.SYNC.DEFER_BLOCKING 0x0 ;  /* 0x0000000000007b1d */ /* 0x000fe20000010000 */
[----:B------:R-:W-:-:S02]  /*18c0*/  FMNMX R96, R10, R107, !PT ;  /* 0x0000006b0a607209 */ /* 0x000fc40007800000 */
[----:B-1----:R-:W-:-:S03]  /*18d0*/  FMNMX R97, R9, R12, !PT ;  /* 0x0000000c09617209 */ /* 0x002fc60007800000 */
[--C-:B------:R-:W-:Y:S02]  /*18e0*/  FFMA R24, R24, c[0x0][0x188], -R96.reuse ;  /* 0x0000620018187a23 */ /* 0x100fe40000000860 */
[--C-:B------:R-:W-:Y:S02]  /*18f0*/  FFMA R8, R81, c[0x0][0x188], -R96.reuse ;  /* 0x0000620051087a23 */ /* 0x100fe40000000860 */
[----:B------:R-:W-:Y:S01]  /*1900*/  FMUL R16, R24, 1.4426950216293334961 ;  /* 0x3fb8aa3b18107820 */ /* 0x000fe20000400000 */
[----:B------:R-:W-:Y:S01]  /*1910*/  FMNMX R97, R97, R98, !PT ;  /* 0x0000006261617209 */ /* 0x000fe20007800000 */
[----:B------:R-:W-:Y:S02]  /*1920*/  FMUL R24, R8, 1.4426950216293334961 ;  /* 0x3fb8aa3b08187820 */ /* 0x000fe40000400000 */
[----:B------:R-:W-:Y:S02]  /*1930*/  FADD R8, -R96, R107 ;  /* 0x0000006b60087221 */ /* 0x000fe40000000100 */
[----:B------:R-:W-:-:S02]  /*1940*/  FFMA R80, R80, c[0x0][0x188], -R96 ;  /* 0x0000620050507a23 */ /* 0x000fc40000000860 */
[----:B------:R-:W-:Y:S02]  /*1950*/  FMUL R100, R8, 1.4426950216293334961 ;  /* 0x3fb8aa3b08647820 */ /* 0x000fe40000400000 */
[--C-:B------:R-:W-:Y:S02]  /*1960*/  FFMA R26, R26, c[0x0][0x188], -R97.reuse ;  /* 0x000062001a1a7a23 */ /* 0x100fe40000000861 */
[----:B------:R-:W-:Y:S01]  /*1970*/  FFMA R8, R27, c[0x0][0x188], -R97 ;  /* 0x000062001b087a23 */ /* 0x000fe20000000861 */
[----:B------:R-:W1:Y:S01]  /*1980*/  LDSM.16.M88.4 R32, [R79+0x8200] ;  /* 0x008200004f20783b */ /* 0x000e620000000200 */
[----:B------:R-:W-:Y:S02]  /*1990*/  FADD R9, -R97, R98 ;  /* 0x0000006261097221 */ /* 0x000fe40000000100 */
[----:B------:R-:W-:Y:S01]  /*19a0*/  FMUL R80, R80, 1.4426950216293334961 ;  /* 0x3fb8aa3b50507820 */ /* 0x000fe20000400000 */
[----:B------:R-:W2:Y:S01]  /*19b0*/  LDSM.16.M88.4 R36, [R79+0x8400] ;  /* 0x008400004f24783b */ /* 0x000ea20000000200 */
[----:B------:R-:W-:-:S02]  /*19c0*/  FFMA R25, R25, c[0x0][0x188], -R96 ;  /* 0x0000620019197a23 */ /* 0x000fc40000000860 */
[----:B------:R-:W-:Y:S01]  /*19d0*/  FMUL R26, R26, 1.4426950216293334961 ;  /* 0x3fb8aa3b1a1a7820 */ /* 0x000fe20000400000 */
[----:B------:R-:W-:Y:S01]  /*19e0*/  LDSM.16.M88.4 R28, [R79+0x8000] ;  /* 0x008000004f1c783b */ /* 0x000fe20000000200 */
[----:B------:R-:W-:Y:S02]  /*19f0*/  FMUL R8, R8, 1.4426950216293334961 ;  /* 0x3fb8aa3b08087820 */ /* 0x000fe40000400000 */
[----:B------:R-:W-:Y:S01]  /*1a00*/  FMUL R9, R9, 1.4426950216293334961 ;  /* 0x3fb8aa3b09097820 */ /* 0x000fe20000400000 */
[----:B------:R-:W-:Y:S01]  /*1a10*/  LDSM.16.M88.4 R12, [R79+0x8800] ;  /* 0x008800004f0c783b */ /* 0x000fe20000000200 */
[--C-:B------:R-:W-:Y:S02]  /*1a20*/  FFMA R82, R82, c[0x0][0x188], -R97.reuse ;  /* 0x0000620052527a23 */ /* 0x100fe40000000861 */
[----:B------:R-:W-:Y:S01]  /*1a30*/  FFMA R83, R83, c[0x0][0x188], -R97 ;  /* 0x0000620053537a23 */ /* 0x000fe20000000861 */
[----:B------:R-:W-:Y:S01]  /*1a40*/  MUFU.EX2 R81, R80 ;  /* 0x0000005000517308 */ /* 0x000fe20000000800 */
[----:B------:R-:W-:-:S02]  /*1a50*/  FMUL R17, R25, 1.4426950216293334961 ;  /* 0x3fb8aa3b19117820 */ /* 0x000fc40000400000 */
[----:B------:R-:W-:-:S05]  /*1a60*/  FMUL R25, R82, 1.4426950216293334961 ;  /* 0x3fb8aa3b52197820 */ /* 0x000fca0000400000 */
[----:B------:R3:W-:Y:S08]  /*1a70*/  MUFU.EX2 R27, R26 ;  /* 0x0000001a001b7308 */ /* 0x0007f00000000800 */
[----:B------:R-:W-:Y:S01]  /*1a80*/  MUFU.EX2 R80, R8 ;  /* 0x0000000800507308 */ /* 0x000fe20000000800 */
[----:B---3--:R-:W-:-:S07]  /*1a90*/  FMUL R26, R83, 1.4426950216293334961 ;  /* 0x3fb8aa3b531a7820 */ /* 0x008fce0000400000 */
[----:B0-----:R0:W-:Y:S02]  /*1aa0*/  MUFU.EX2 R101, R9 ;  /* 0x0000000900657308 */ /* 0x0011e40000000800 */
[----:B0-----:R-:W0:Y:S06]  /*1ab0*/  LDSM.16.M88.4 R8, [R79+0x8600] ;  /* 0x008600004f08783b */ /* 0x001e2c0000000200 */
[----:B------:R-:W-:Y:S08]  /*1ac0*/  MUFU.EX2 R16, R16 ;  /* 0x0000001000107308 */ /* 0x000ff00000000800 */
[----:B------:R-:W3:Y:S08]  /*1ad0*/  MUFU.EX2 R17, R17 ;  /* 0x0000001100117308 */ /* 0x000ef00000000800 */
[----:B------:R-:W-:Y:S08]  /*1ae0*/  MUFU.EX2 R24, R24 ;  /* 0x0000001800187308 */ /* 0x000ff00000000800 */
[----:B------:R-:W4:Y:S08]  /*1af0*/  MUFU.EX2 R100, R100 ;  /* 0x0000006400647308 */ /* 0x000f300000000800 */
[----:B------:R-:W-:Y:S08]  /*1b00*/  MUFU.EX2 R25, R25 ;  /* 0x0000001900197308 */ /* 0x000ff00000000800 */
[----:B------:R-:W5:Y:S01]  /*1b10*/  MUFU.EX2 R26, R26 ;  /* 0x0000001a001a7308 */ /* 0x000f620000000800 */
[----:B---3--:R-:W-:Y:S01]  /*1b20*/  F2FP.BF16.PACK_AB R72, R17, R16 ;  /* 0x000000101148723e */ /* 0x008fe200000010ff */
[----:B----4-:R-:W-:Y:S01]  /*1b30*/  FMUL R60, R100, R60 ;  /* 0x0000003c643c7220 */ /* 0x010fe20000400000 */
[----:B------:R-:W-:Y:S01]  /*1b40*/  F2FP.BF16.PACK_AB R74, R24, R81 ;  /* 0x00000051184a723e */ /* 0x000fe200000010ff */
[----:B------:R-:W-:Y:S01]  /*1b50*/  FMUL R61, R100, R61 ;  /* 0x0000003d643d7220 */ /* 0x000fe20000400000 */
[----:B------:R-:W-:Y:S01]  /*1b60*/  F2FP.BF16.PACK_AB R73, R80, R27 ;  /* 0x0000001b5049723e */ /* 0x000fe200000010ff */
[----:B------:R-:W-:-:S02]  /*1b70*/  FMUL R62, R101, R62 ;  /* 0x0000003e653e7220 */ /* 0x000fc40000400000 */
[C---:B------:R-:W-:Y:S02]  /*1b80*/  FMUL R63, R101.reuse, R63 ;  /* 0x0000003f653f7220 */ /* 0x040fe40000400000 */
[----:B------:R-:W-:Y:S01]  /*1b90*/  FFMA R86, R86, c[0x0][0x188], -R97 ;  /* 0x0000620056567a23 */ /* 0x000fe20000000861 */
[----:B-----5:R-:W-:Y:S01]  /*1ba0*/  F2FP.BF16.PACK_AB R75, R26, R25 ;  /* 0x000000191a4b723e */ /* 0x020fe200000010ff */
[----:B------:R-:W-:Y:S02]  /*1bb0*/  FFMA R84, R84, c[0x0][0x188], -R96 ;  /* 0x0000620054547a23 */ /* 0x000fe40000000860 */
[C---:B------:R-:W-:Y:S02]  /*1bc0*/  FMUL R56, R100.reuse, R56 ;  /* 0x0000003864387220 */ /* 0x040fe40000400000 */
[----:B------:R-:W-:Y:S02]  /*1bd0*/  FMUL R57, R100, R57 ;  /* 0x0000003964397220 */ /* 0x000fe40000400000 */
[----:B-1----:R-:W-:Y:S01]  /*1be0*/  HMMA.16816.F32.BF16 R60, R72, R32, R60 ;  /* 0x00000020483c723c */ /* 0x002fe2000004183c */
[----:B------:R-:W-:-:S02]  /*1bf0*/  FMUL R58, R101, R58 ;  /* 0x0000003a653a7220 */ /* 0x000fc40000400000 */
[----:B------:R-:W-:-:S04]  /*1c00*/  FMUL R59, R101, R59 ;  /* 0x0000003b653b7220 */ /* 0x000fc80000400000 */
[----:B------:R-:W-:Y:S02]  /*1c10*/  FMUL R32, R86, 1.4426950216293334961 ;  /* 0x3fb8aa3b56207820 */ /* 0x000fe40000400000 */
[----:B------:R-:W-:Y:S02]  /*1c20*/  FADD R86, R16, R17 ;  /* 0x0000001110567221 */ /* 0x000fe40000000000 */
[----:B------:R-:W1:Y:S01]  /*1c30*/  LDSM.16.M88.4 R16, [R79+0x8a00] ;  /* 0x008a00004f10783b */ /* 0x000e620000000200 */
[----:B------:R-:W-:Y:S02]  /*1c40*/  FMUL R84, R84, 1.4426950216293334961 ;  /* 0x3fb8aa3b54547820 */ /* 0x000fe40000400000 */
[----:B------:R-:W-:Y:S02]  /*1c50*/  FFMA R87, R87, c[0x0][0x188], -R97 ;  /* 0x0000620057577a23 */ /* 0x000fe40000000861 */
[C---:B------:R-:W-:Y:S02]  /*1c60*/  FMUL R52, R100.reuse, R52 ;  /* 0x0000003464347220 */ /* 0x040fe40000400000 */
[----:B------:R-:W-:-:S02]  /*1c70*/  FMUL R53, R100, R53 ;  /* 0x0000003564357220 */ /* 0x000fc40000400000 */
[C---:B------:R-:W-:Y:S02]  /*1c80*/  FMUL R54, R101.reuse, R54 ;  /* 0x0000003665367220 */ /* 0x040fe40000400000 */
[C---:B------:R-:W-:Y:S02]  /*1c90*/  FMUL R55, R101.reuse, R55 ;  /* 0x0000003765377220 */ /* 0x040fe40000400000 */
[C---:B------:R-:W-:Y:S02]  /*1ca0*/  FMUL R68, R100.reuse, R68 ;  /* 0x0000004464447220 */ /* 0x040fe40000400000 */
[----:B------:R-:W-:Y:S02]  /*1cb0*/  FMUL R69, R100, R69 ;  /* 0x0000004564457220 */ /* 0x000fe40000400000 */
[C---:B------:R-:W-:Y:S02]  /*1cc0*/  FMUL R70, R101.reuse, R70 ;  /* 0x0000004665467220 */ /* 0x040fe40000400000 */
[----:B------:R-:W-:-:S02]  /*1cd0*/  FMUL R71, R101, R71 ;  /* 0x0000004765477220 */ /* 0x000fc40000400000 */
[--C-:B------:R-:W-:Y:S01]  /*1ce0*/  FFMA R85, R85, c[0x0][0x188], -R96.reuse ;  /* 0x0000620055557a23 */ /* 0x100fe20000000860 */
[C---:B--2---:R-:W-:Y:S01]  /*1cf0*/  HMMA.16816.F32.BF16 R56, R72.reuse, R36, R56 ;  /* 0x000000244838723c */ /* 0x044fe20000041838 */
[--C-:B------:R-:W-:Y:S01]  /*1d00*/  FFMA R82, R22, c[0x0][0x188], -R97.reuse ;  /* 0x0000620016527a23 */ /* 0x100fe20000000861 */
[----:B------:R-:W2:Y:S01]  /*1d10*/  MUFU.EX2 R84, R84 ;  /* 0x0000005400547308 */ /* 0x000ea20000000800 */
[----:B------:R-:W-:Y:S02]  /*1d20*/  FMUL R85, R85, 1.4426950216293334961 ;  /* 0x3fb8aa3b55557820 */ /* 0x000fe40000400000 */
[----:B------:R-:W-:Y:S02]  /*1d30*/  FFMA R20, R20, c[0x0][0x188], -R96 ;  /* 0x0000620014147a23 */ /* 0x000fe40000000860 */
[----:B------:R-:W-:Y:S01]  /*1d40*/  FMUL R37, R87, 1.4426950216293334961 ;  /* 0x3fb8aa3b57257820 */ /* 0x000fe20000400000 */
[----:B0-----:R-:W-:Y:S02]  /*1d50*/  HMMA.16816.F32.BF16 R52, R72, R8, R52 ;  /* 0x000000084834723c */ /* 0x001fe40000041834 */
[----:B------:R-:W0:Y:S01]  /*1d60*/  MUFU.EX2 R32, R32 ;  /* 0x0000002000207308 */ /* 0x000e220000000800 */
[----:B------:R-:W-:-:S02]  /*1d70*/  FFMA R36, R23, c[0x0][0x188], -R97 ;  /* 0x0000620017247a23 */ /* 0x000fc40000000861 */
[----:B------:R-:W-:Y:S02]  /*1d80*/  FMUL R20, R20, 1.4426950216293334961 ;  /* 0x3fb8aa3b14147820 */ /* 0x000fe40000400000 */
[----:B------:R-:W-:Y:S01]  /*1d90*/  FMUL R8, R82, 1.4426950216293334961 ;  /* 0x3fb8aa3b52087820 */ /* 0x000fe20000400000 */
[----:B------:R-:W-:Y:S01]  /*1da0*/  HMMA.16816.F32.BF16 R68, R72, R28, R68 ;  /* 0x0000001c4844723c */ /* 0x000fe20000041844 */
[----:B------:R-:W-:Y:S01]  /*1db0*/  FFMA R21, R21, c[0x0][0x188], -R96 ;  /* 0x0000620015157a23 */ /* 0x000fe20000000860 */
[----:B------:R-:W3:Y:S01]  /*1dc0*/  MUFU.EX2 R29, R85 ;  /* 0x00000055001d7308 */ /* 0x000ee20000000800 */
[----:B------:R-:W-:Y:S02]  /*1dd0*/  FADD R80, R27, R80 ;  /* 0x000000501b507221 */ /* 0x000fe40000000000 */
[----:B------:R-:W-:Y:S02]  /*1de0*/  FMUL R9, R36, 1.4426950216293334961 ;  /* 0x3fb8aa3b24097820 */ /* 0x000fe40000400000 */
[----:B------:R-:W-:-:S03]  /*1df0*/  FMUL R21, R21, 1.4426950216293334961 ;  /* 0x3fb8aa3b15157820 */ /* 0x000fc60000400000 */
[----:B------:R-:W4:Y:S01]  /*1e00*/  MUFU.EX2 R37, R37 ;  /* 0x0000002500257308 */ /* 0x000f220000000800 */
[----:B------:R-:W-:Y:S02]  /*1e10*/  FADD R81, R81, R86 ;  /* 0x0000005651517221 */ /* 0x000fe40000000000 */
[C---:B------:R-:W-:Y:S02]  /*1e20*/  FMUL R48, R100.reuse, R48 ;  /* 0x0000003064307220 */ /* 0x040fe40000400000 */
[----:B------:R-:W-:Y:S02]  /*1e30*/  FMUL R49, R100, R49 ;  /* 0x0000003164317220 */ /* 0x000fe40000400000 */
[C---:B------:R-:W-:Y:S01]  /*1e40*/  FMUL R50, R101.reuse, R50 ;  /* 0x0000003265327220 */ /* 0x040fe20000400000 */
[----:B------:R-:W5:Y:S01]  /*1e50*/  MUFU.EX2 R28, R20 ;  /* 0x00000014001c7308 */ /* 0x000f620000000800 */
[----:B------:R-:W-:Y:S02]  /*1e60*/  FMUL R51, R101, R51 ;  /* 0x0000003365337220 */ /* 0x000fe40000400000 */
[----:B------:R-:W-:-:S02]  /*1e70*/  FADD R25, R25, R80 ;  /* 0x0000005019197221 */ /* 0x000fc40000000000 */
[----:B------:R-:W-:-:S03]  /*1e80*/  FADD R81, R24, R81 ;  /* 0x0000005118517221 */ /* 0x000fc60000000000 */
[----:B------:R-:W1:Y:S01]  /*1e90*/  MUFU.EX2 R8, R8 ;  /* 0x0000000800087308 */ /* 0x000e620000000800 */
[----:B------:R-:W-:Y:S01]  /*1ea0*/  FADD R83, R26, R25 ;  /* 0x000000191a537221 */ /* 0x000fe20000000000 */
[----:B------:R-:W-:Y:S01]  /*1eb0*/  HMMA.16816.F32.BF16 R48, R72, R12, R48 ;  /* 0x0000000c4830723c */ /* 0x000fe20000041830 */
[----:B------:R-:W-:Y:S05]  /*1ec0*/  LDSM.16.M88.4 R24, [R79+0x8e00] ;  /* 0x008e00004f18783b */ /* 0x000fea0000000200 */
[----:B------:R1:W5:Y:S01]  /*1ed0*/  MUFU.EX2 R33, R21 ;  /* 0x0000001500217308 */ /* 0x0003620000000800 */
[----:B--2---:R-:W-:Y:S02]  /*1ee0*/  FADD R12, R84, R81 ;  /* 0x00000051540c7221 */ /* 0x004fe40000000000 */
[----:B0-----:R-:W-:-:S05]  /*1ef0*/  FADD R36, R32, R83 ;  /* 0x0000005320247221 */ /* 0x001fca0000000000 */
[----:B------:R-:W0:Y:S01]  /*1f00*/  MUFU.EX2 R9, R9 ;  /* 0x0000000900097308 */ /* 0x000e220000000800 */
[----:B---3--:R-:W-:Y:S01]  /*1f10*/  FADD R13, R29, R12 ;  /* 0x0000000c1d0d7221 */ /* 0x008fe20000000000 */
[----:B-1----:R-:W-:Y:S01]  /*1f20*/  LDSM.16.M88.4 R20, [R79+0x8c00] ;  /* 0x008c00004f14783b */ /* 0x002fe20000000200 */
[----:B----4-:R-:W-:Y:S02]  /*1f30*/  FADD R81, R37, R36 ;  /* 0x0000002425517221 */ /* 0x010fe40000000000 */
[----:B-----5:R-:W-:Y:S02]  /*1f40*/  FADD R12, R28, R13 ;  /* 0x0000000d1c0c7221 */ /* 0x020fe40000000000 */
[----:B------:R-:W-:Y:S02]  /*1f50*/  FADD R36, R8, R81 ;  /* 0x0000005108247221 */ /* 0x000fe40000000000 */
[C---:B------:R-:W-:Y:S02]  /*1f60*/  FMUL R44, R100.reuse, R44 ;  /* 0x0000002c642c7220 */ /* 0x040fe40000400000 */
[----:B------:R-:W-:-:S02]  /*1f70*/  FMUL R45, R100, R45 ;  /* 0x0000002d642d7220 */ /* 0x000fc40000400000 */
[C---:B------:R-:W-:Y:S02]  /*1f80*/  FMUL R46, R101.reuse, R46 ;  /* 0x0000002e652e7220 */ /* 0x040fe40000400000 */
[----:B------:R-:W-:Y:S02]  /*1f90*/  FMUL R47, R101, R47 ;  /* 0x0000002f652f7220 */ /* 0x000fe40000400000 */
[----:B------:R-:W-:Y:S02]  /*1fa0*/  FADD R13, R33, R12 ;  /* 0x0000000c210d7221 */ /* 0x000fe40000000000 */
[----:B0-----:R-:W-:-:S03]  /*1fb0*/  FADD R12, R9, R36 ;  /* 0x00000024090c7221 */ /* 0x001fc60000000000 */
[----:B------:R-:W-:Y:S01]  /*1fc0*/  HMMA.16816.F32.BF16 R44, R72, R16, R44 ;  /* 0x00000010482c723c */ /* 0x000fe2000004182c */
[----:B------:R-:W0:Y:S04]  /*1fd0*/  SHFL.BFLY PT, R16, R13, 0x2, 0x1f ;  /* 0x0c401f000d107f89 */ /* 0x000e2800000e0000 */
[----:B------:R-:W1:Y:S01]  /*1fe0*/  SHFL.BFLY PT, R17, R12, 0x2, 0x1f ;  /* 0x0c401f000c117f89 */ /* 0x000e6200000e0000 */
[C---:B------:R-:W-:Y:S02]  /*1ff0*/  FMUL R40, R100.reuse, R40 ;  /* 0x0000002864287220 */ /* 0x040fe40000400000 */
[----:B------:R-:W-:Y:S02]  /*2000*/  FMUL R41, R100, R41 ;  /* 0x0000002964297220 */ /* 0x000fe40000400000 */
[----:B------:R-:W-:-:S02]  /*2010*/  FMUL R42, R101, R42 ;  /* 0x0000002a652a7220 */ /* 0x000fc40000400000 */
[C---:B------:R-:W-:Y:S02]  /*2020*/  FMUL R43, R101.reuse, R43 ;  /* 0x0000002b652b7220 */ /* 0x040fe40000400000 */
[----:B------:R-:W-:Y:S01]  /*2030*/  FMUL R83, R101, R67 ;  /* 0x0000004365537220 */ /* 0x000fe20000400000 */
[----:B------:R-:W-:Y:S01]  /*2040*/  F2FP.BF16.PACK_AB R67, R9, R8 ;  /* 0x000000080943723e */ /* 0x000fe200000010ff */
[C---:B------:R-:W-:Y:S02]  /*2050*/  FMUL R80, R100.reuse, R64 ;  /* 0x0000004064507220 */ /* 0x040fe40000400000 */
[----:B------:R-:W-:Y:S02]  /*2060*/  FMUL R81, R100, R65 ;  /* 0x0000004164517220 */ /* 0x000fe40000400000 */
[----:B------:R-:W-:Y:S02]  /*2070*/  FMUL R82, R101, R66 ;  /* 0x0000004265527220 */ /* 0x000fe40000400000 */
[----:B0-----:R-:W-:-:S02]  /*2080*/  FADD R8, R13, R16 ;  /* 0x000000100d087221 */ /* 0x001fc40000000000 */
[----:B-1----:R-:W-:Y:S01]  /*2090*/  FADD R12, R12, R17 ;  /* 0x000000110c0c7221 */ /* 0x002fe20000000000 */
[C---:B------:R-:W-:Y:S02]  /*20a0*/  HMMA.16816.F32.BF16 R40, R72.reuse, R20, R40 ;  /* 0x000000144828723c */ /* 0x040fe40000041828 */
[----:B------:R-:W0:Y:S04]  /*20b0*/  SHFL.BFLY PT, R9, R8, 0x1, 0x1f ;  /* 0x0c201f0008097f89 */ /* 0x000e2800000e0000 */
[----:B------:R-:W1:Y:S02]  /*20c0*/  SHFL.BFLY PT, R13, R12, 0x1, 0x1f ;  /* 0x0c201f000c0d7f89 */ /* 0x000e6400000e0000 */
[----:B------:R-:W-:Y:S01]  /*20d0*/  HMMA.16816.F32.BF16 R72, R72, R24, R80 ;  /* 0x000000184848723c */ /* 0x000fe20000041850 */
[----:B------:R-:W-:-:S04]  /*20e0*/  IADD3 R5, R5, 0x20, RZ ;  /* 0x0000002005057810 */ /* 0x000fc80007ffe0ff */
[----:B------:R-:W-:Y:S02]  /*20f0*/  ISETP.GE.AND P0, PT, R5, c[0x0][0x1d0], PT ;  /* 0x0000740005007a0c */ /* 0x000fe40003f06270 */
[----:B------:R-:W-:Y:S02]  /*2100*/  F2FP.BF16.PACK_AB R64, R29, R84 ;  /* 0x000000541d40723e */ /* 0x000fe400000010ff */
[----:B------:R-:W-:Y:S02]  /*2110*/  F2FP.BF16.PACK_AB R65, R37, R32 ;  /* 0x000000202541723e */ /* 0x000fe400000010ff */
[----:B------:R-:W-:Y:S01]  /*2120*/  F2FP.BF16.PACK_AB R66, R33, R28 ;  /* 0x0000001c2142723e */ /* 0x000fe200000010ff */
[----:B------:R-:W-:Y:S01]  /*2130*/  IMAD.MOV.U32 R98, RZ, RZ, R97 ;  /* 0x000000ffff627224 */ /* 0x000fe200078e0061 */
[----:B------:R-:W-:Y:S01]  /*2140*/  MOV R107, R96 ;  /* 0x00000060006b7202 */ /* 0x000fe20000000f00 */
[----:B0-----:R-:W-:-:S04]  /*2150*/  FADD R9, R8, R9 ;  /* 0x0000000908097221 */ /* 0x001fc80000000000 */
[----:B------:R-:W-:Y:S01]  /*2160*/  HMMA.16816.F32.BF16 R52, R64, R10, R52 ;  /* 0x0000000a4034723c */ /* 0x000fe20000041834 */
[----:B-1----:R-:W-:-:S06]  /*2170*/  FADD R13, R12, R13 ;  /* 0x0000000d0c0d7221 */ /* 0x002fcc0000000000 */
[----:B------:R-:W-:Y:S01]  /*2180*/  IMAD.MOV.U32 R10, RZ, RZ, 0x20 ;  /* 0x00000020ff0a7424 */ /* 0x000fe200078e00ff */
[----:B------:R-:W-:Y:S01]  /*2190*/  HMMA.16816.F32.BF16 R68, R64, R30, R68 ;  /* 0x0000001e4044723c */ /* 0x000fe20000041844 */
[----:B------:R-:W-:Y:S02]  /*21a0*/  FFMA R89, R100, R89, R9 ;  /* 0x0000005964597223 */ /* 0x000fe40000000009 */
[----:B------:R-:W-:-:S05]  /*21b0*/  IMAD R3, R10, c[0x0][0x1b4], R3 ;  /* 0x00006d000a037a24 */ /* 0x000fca00078e0203 */
[----:B------:R-:W-:Y:S01]  /*21c0*/  HMMA.16816.F32.BF16 R60, R64, R34, R60 ;  /* 0x00000022403c723c */ /* 0x000fe2000004183c */
[----:B------:R-:W-:Y:S02]  /*21d0*/  IMAD R77, R10, c[0x0][0x1a4], R77 ;  /* 0x000069000a4d7a24 */ /* 0x000fe400078e024d */
[----:B------:R-:W-:-:S05]  /*21e0*/  FFMA R88, R101, R88, R13 ;  /* 0x0000005865587223 */ /* 0x000fca000000000d */
[C---:B------:R-:W-:Y:S08]  /*21f0*/  HMMA.16816.F32.BF16 R56, R64.reuse, R38, R56 ;  /* 0x000000264038723c */ /* 0x040ff00000041838 */
[C---:B------:R-:W-:Y:S08]  /*2200*/  HMMA.16816.F32.BF16 R48, R64.reuse, R14, R48 ;  /* 0x0000000e4030723c */ /* 0x040ff00000041830 */
[C---:B------:R-:W-:Y:S08]  /*2210*/  HMMA.16816.F32.BF16 R44, R64.reuse, R18, R44 ;  /* 0x00000012402c723c */ /* 0x040ff0000004182c */
[C---:B------:R-:W-:Y:S08]  /*2220*/  HMMA.16816.F32.BF16 R40, R64.reuse, R22, R40 ;  /* 0x000000164028723c */ /* 0x040ff00000041828 */
[----:B------:R-:W-:Y:S01]  /*2230*/  HMMA.16816.F32.BF16 R64, R64, R26, R72 ;  /* 0x0000001a4040723c */ /* 0x000fe20000041848 */
[----:B------:R-:W-:Y:S07]  /*2240*/  @!P0 BRA `(.L_x_1) ;  /* 0xfffff0a000008947 */ /* 0x000fee000383ffff */
.L_x_0:
[C---:B------:R-:W-:Y:S01]  /*2250*/  FMUL R21, R89.reuse, 8388608 ;  /* 0x4b00000059157820 */ /* 0x040fe20000400000 */
[----:B------:R-:W-:Y:S01]  /*2260*/  FSETP.GEU.AND P2, PT, R89, 1.175494350822287508e-38, PT ;  /* 0x008000005900780b */ /* 0x000fe20003f4e000 */
[----:B------:R-:W-:Y:S01]  /*2270*/  FMUL R22, R88, 8388608 ;  /* 0x4b00000058167820 */ /* 0x000fe20000400000 */
[----:B------:R-:W-:Y:S01]  /*2280*/  SHF.R.U32.HI R3, RZ, 0x1, R0 ;  /* 0x00000001ff037819 */ /* 0x000fe20000011600 */
[----:B------:R-:W-:Y:S01]  /*2290*/  IMAD.MOV.U32 R14, RZ, RZ, R63 ;  /* 0x000000ffff0e7224 */ /* 0x000fe200078e003f */
[----:B------:R-:W-:Y:S01]  /*22a0*/  FSEL R21, R21, R89, !P2 ;  /* 0x0000005915157208 */ /* 0x000fe20005000000 */
[----:B------:R-:W-:Y:S01]  /*22b0*/  IMAD R8, R2, c[0x0][0x1c0], RZ ;  /* 0x0000700002087a24 */ /* 0x000fe200078e02ff */
[----:B------:R-:W-:Y:S01]  /*22c0*/  SHF.L.U32 R4, R0, 0x2, RZ ;  /* 0x0000000200047819 */ /* 0x000fe200000006ff */
[----:B------:R-:W-:Y:S01]  /*22d0*/  IMAD R9, R94, c[0x0][0x1c4], RZ ;  /* 0x000071005e097a24 */ /* 0x000fe200078e02ff */
[----:B------:R-:W-:Y:S01]  /*22e0*/  LOP3.LUT R6, R3, 0x4, RZ, 0xc0, !PT ;  /* 0x0000000403067812 */ /* 0x000fe200078ec0ff */
[----:B------:R-:W-:Y:S01]  /*22f0*/  IMAD.SHL.U32 R13, R0, 0x20, RZ ;  /* 0x00000020000d7824 */ /* 0x000fe200078e00ff */
[----:B------:R-:W-:Y:S01]  /*2300*/  IADD3 R3, R21, -0x3f3504f3, RZ ;  /* 0xc0cafb0d15037810 */ /* 0x000fe20007ffe0ff */
[C---:B------:R-:W-:Y:S01]  /*2310*/  IMAD.SHL.U32 R11, R9.reuse, 0x2, RZ ;  /* 0x00000002090b7824 */ /* 0x040fe200078e00ff */
[----:B------:R-:W-:Y:S01]  /*2320*/  LOP3.LUT R5, R4, 0x70, RZ, 0xc0, !PT ;  /* 0x0000007004057812 */ /* 0x000fe200078ec0ff */
[----:B------:R-:W-:Y:S01]  /*2330*/  IMAD.HI R9, R9, 0x2, RZ ;  /* 0x0000000209097827 */ /* 0x000fe200078e02ff */
[----:B------:R-:W-:Y:S01]  /*2340*/  FSETP.GEU.AND P3, PT, R88, 1.175494350822287508e-38, PT ;  /* 0x008000005800780b */ /* 0x000fe20003f6e000 */
[----:B------:R-:W-:Y:S01]  /*2350*/  BAR.SYNC.DEFER_BLOCKING 0x0 ;  /* 0x0000000000007b1d */ /* 0x000fe20000010000 */
[----:B------:R-:W-:Y:S01]  /*2360*/  LOP3.LUT R7, R4, 0x3c0, RZ, 0xc0, !PT ;  /* 0x000003c004077812 */ /* 0x000fe200078ec0ff */
[----:B------:R-:W-:Y:S01]  /*2370*/  IMAD R15, R92, 0x8, R5 ;  /* 0x000000085c0f7824 */ /* 0x000fe200078e0205 */
[----:B------:R-:W-:Y:S01]  /*2380*/  LOP3.LUT R4, R3, 0xff800000, RZ, 0xc0, !PT ;  /* 0xff80000003047812 */ /* 0x000fe200078ec0ff */
[----:B------:R-:W-:Y:S01]  /*2390*/  IMAD R93, R93, c[0x0][0x1c8], RZ ;  /* 0x000072005d5d7a24 */ /* 0x000fe200078e02ff */
[----:B------:R-:W-:-:S02]  /*23a0*/  FSETP.GT.AND P1, PT, |R88|, 8.50705917302346158658e+37, PT ;  /* 0x7e8000005800780b */ /* 0x000fc40003f24200 */
[----:B------:R-:W-:Y:S01]  /*23b0*/  FSEL R22, R22, R88, !P3 ;  /* 0x0000005816167208 */ /* 0x000fe20005800000 */
[----:B------:R-:W0:Y:S01]  /*23c0*/  I2F R5, R4 ;  /* 0x0000000400057306 */ /* 0x000e220000201400 */
[----:B------:R-:W-:Y:S02]  /*23d0*/  FSEL R63, RZ, -23, P3 ;  /* 0xc1b80000ff3f7808 */ /* 0x000fe40001800000 */
[C---:B------:R-:W-:Y:S02]  /*23e0*/  FSETP.GEU.AND P3, PT, |R88|.reuse, 1.175494350822287508e-38, PT ;  /* 0x008000005800780b */ /* 0x040fe40003f6e200 */
[----:B------:R-:W-:Y:S02]  /*23f0*/  MOV R16, R62 ;  /* 0x0000003e00107202 */ /* 0x000fe40000000f00 */
[----:B------:R-:W-:Y:S02]  /*2400*/  FSEL R62, RZ, -23, P2 ;  /* 0xc1b80000ff3e7808 */ /* 0x000fe40001000000 */
[----:B------:R-:W-:Y:S01]  /*2410*/  FSETP.GT.AND P2, PT, |R89|, 8.50705917302346158658e+37, PT ;  /* 0x7e8000005900780b */ /* 0x000fe20003f44200 */
[----:B------:R-:W-:Y:S01]  /*2420*/  @P1 FMUL R88, R88, 0.25 ;  /* 0x3e80000058581820 */ /* 0x000fe20000400000 */
[----:B------:R-:W-:Y:S01]  /*2430*/  LOP3.LUT R90, R90, 0x38, RZ, 0xc0, !PT ;  /* 0x000000385a5a7812 */ /* 0x000fe200078ec0ff */
[----:B------:R-:W-:Y:S01]  /*2440*/  @P1 FMUL R67, R67, 0.25 ;  /* 0x3e80000043431820 */ /* 0x000fe20000400000 */
[----:B------:R-:W-:Y:S01]  /*2450*/  SHF.L.U32 R10, R0, 0xa, RZ ;  /* 0x0000000a000a7819 */ /* 0x000fe200000006ff */
[----:B------:R-:W-:Y:S01]  /*2460*/  @P1 FMUL R66, R66, 0.25 ;  /* 0x3e80000042421820 */ /* 0x000fe20000400000 */
[----:B------:R-:W-:Y:S01]  /*2470*/  IADD3 R3, R6, R90, R7 ;  /* 0x0000005a06037210 */ /* 0x000fe20007ffe007 */
[----:B------:R-:W-:Y:S01]  /*2480*/  @!P3 FMUL R88, R88, 16777216 ;  /* 0x4b8000005858b820 */ /* 0x000fe20000400000 */
[----:B------:R-:W-:Y:S01]  /*2490*/  LOP3.LUT R10, R10, 0x6000, RZ, 0xc0, !PT ;  /* 0x000060000a0a7812 */ /* 0x000fe200078ec0ff */
[----:B0-----:R-:W-:Y:S01]  /*24a0*/  FFMA.FTZ R62, R5, 1.1920928955078125e-07, R62 ;  /* 0x34000000053e7823 */ /* 0x001fe2000001003e */
[----:B------:R-:W-:Y:S01]  /*24b0*/  IADD3 R6, R22, -0x3f3504f3, RZ ;  /* 0xc0cafb0d16067810 */ /* 0x000fe20007ffe0ff */
[----:B------:R-:W-:Y:S01]  /*24c0*/  @P1 FMUL R43, R43, 0.25 ;  /* 0x3e8000002b2b1820 */ /* 0x000fe20000400000 */
[----:B------:R-:W0:Y:S01]  /*24d0*/  MUFU.RCP R5, R88 ;  /* 0x0000005800057308 */ /* 0x000e220000001000 */
[----:B------:R-:W-:Y:S01]  /*24e0*/  @P1 FMUL R42, R42, 0.25 ;  /* 0x3e8000002a2a1820 */ /* 0x000fe20000400000 */
[----:B------:R-:W-:Y:S01]  /*24f0*/  SHF.L.U32 R20, R8, 0x1, RZ ;  /* 0x0000000108147819 */ /* 0x000fe200000006ff */
[----:B------:R-:W-:Y:S01]  /*2500*/  @P1 FMUL R47, R47, 0.25 ;  /* 0x3e8000002f2f1820 */ /* 0x000fe20000400000 */
[----:B------:R-:W-:Y:S01]  /*2510*/  LOP3.LUT R10, R10, 0x60, R13, 0xf8, !PT ;  /* 0x000000600a0a7812 */ /* 0x000fe200078ef80d */
[----:B------:R-:W-:Y:S01]  /*2520*/  @P1 FMUL R46, R46, 0.25 ;  /* 0x3e8000002e2e1820 */ /* 0x000fe20000400000 */
[----:B------:R-:W-:Y:S01]  /*2530*/  LOP3.LUT R7, R6, 0xff800000, RZ, 0xc0, !PT ;  /* 0xff80000006077812 */ /* 0x000fe200078ec0ff */
[----:B------:R-:W-:Y:S01]  /*2540*/  @P1 FMUL R51, R51, 0.25 ;  /* 0x3e80000033331820 */ /* 0x000fe20000400000 */
[----:B------:R-:W-:Y:S01]  /*2550*/  IADD3 R20, P4, P5, R11, c[0x0][0x178], R20 ;  /* 0x00005e000b147a10 */ /* 0x000fe20007d9e014 */
[----:B------:R-:W-:Y:S01]  /*2560*/  @P1 FMUL R50, R50, 0.25 ;  /* 0x3e80000032321820 */ /* 0x000fe20000400000 */
[----:B------:R-:W-:Y:S01]  /*2570*/  LOP3.LUT R24, R10, R15, RZ, 0x3c, !PT ;  /* 0x0000000f0a187212 */ /* 0x000fe200078e3cff */
[----:B------:R-:W-:Y:S01]  /*2580*/  @P1 FMUL R55, R55, 0.25 ;  /* 0x3e80000037371820 */ /* 0x000fe20000400000 */
[----:B------:R-:W1:Y:S01]  /*2590*/  I2F R6, R7 ;  /* 0x0000000700067306 */ /* 0x000e620000201400 */
[----:B------:R-:W-:Y:S01]  /*25a0*/  @P1 FMUL R54, R54, 0.25 ;  /* 0x3e80000036361820 */ /* 0x000fe20000400000 */
[C---:B------:R-:W-:Y:S01]  /*25b0*/  SHF.L.U32 R12, R0.reuse, 0xc, RZ ;  /* 0x0000000c000c7819 */ /* 0x040fe200000006ff */
[----:B------:R-:W-:Y:S01]  /*25c0*/  @P1 FMUL R59, R59, 0.25 ;  /* 0x3e8000003b3b1820 */ /* 0x000fe20000400000 */
[----:B------:R-:W-:Y:S01]  /*25d0*/  LOP3.LUT P0, RZ, R0, 0x100, RZ, 0xc0, !PT ;  /* 0x0000010000ff7812 */ /* 0x000fe2000780c0ff */
[----:B------:R-:W-:Y:S01]  /*25e0*/  @P1 FMUL R58, R58, 0.25 ;  /* 0x3e8000003a3a1820 */ /* 0x000fe20000400000 */
[----:B------:R-:W-:Y:S01]  /*25f0*/  LOP3.LUT R12, R12, 0x6000, RZ, 0xc0, !PT ;  /* 0x000060000c0c7812 */ /* 0x000fe200078ec0ff */
[----:B------:R-:W-:Y:S01]  /*2600*/  @P1 FMUL R14, R14, 0.25 ;  /* 0x3e8000000e0e1820 */ /* 0x000fe20000400000 */
[----:B------:R-:W-:Y:S01]  /*2610*/  IADD3 R4, R21, -R4, RZ ;  /* 0x8000000415047210 */ /* 0x000fe20007ffe0ff */
[----:B------:R-:W-:Y:S01]  /*2620*/  @P1 FMUL R16, R16, 0.25 ;  /* 0x3e80000010101820 */ /* 0x000fe20000400000 */
[----:B------:R-:W-:Y:S01]  /*2630*/  LOP3.LUT R91, R91, 0x3f8, RZ, 0xc0, !PT ;  /* 0x000003f85b5b7812 */ /* 0x000fe200078ec0ff */
[----:B------:R-:W-:-:S02]  /*2640*/  @P1 FMUL R71, R71, 0.25 ;  /* 0x3e80000047471820 */ /* 0x000fc40000400000 */
[----:B------:R-:W-:Y:S01]  /*2650*/  @P1 FMUL R70, R70, 0.25 ;  /* 0x3e80000046461820 */ /* 0x000fe20000400000 */
[C---:B------:R-:W-:Y:S01]  /*2660*/  FSETP.GEU.AND P1, PT, |R89|.reuse, 1.175494350822287508e-38, PT ;  /* 0x008000005900780b */ /* 0x040fe20003f2e200 */
[----:B------:R-:W-:Y:S02]  /*2670*/  @P2 FMUL R89, R89, 0.25 ;  /* 0x3e80000059592820 */ /* 0x000fe40000400000 */
[----:B------:R-:W-:Y:S02]  /*2680*/  @!P3 FMUL R67, R67, 16777216 ;  /* 0x4b8000004343b820 */ /* 0x000fe40000400000 */
[----:B------:R-:W-:Y:S02]  /*2690*/  @!P3 FMUL R66, R66, 16777216 ;  /* 0x4b8000004242b820 */ /* 0x000fe40000400000 */
[----:B------:R-:W-:Y:S02]  /*26a0*/  @!P3 FMUL R43, R43, 16777216 ;  /* 0x4b8000002b2bb820 */ /* 0x000fe40000400000 */
[----:B------:R-:W-:-:S02]  /*26b0*/  @!P3 FMUL R42, R42, 16777216 ;  /* 0x4b8000002a2ab820 */ /* 0x000fc40000400000 */
[----:B------:R-:W-:Y:S02]  /*26c0*/  @!P3 FMUL R47, R47, 16777216 ;  /* 0x4b8000002f2fb820 */ /* 0x000fe40000400000 */
[----:B------:R-:W-:Y:S02]  /*26d0*/  @!P3 FMUL R46, R46, 16777216 ;  /* 0x4b8000002e2eb820 */ /* 0x000fe40000400000 */
        /* <DEDUP_REMOVED lines=9> */
[----:B------:R-:W-:Y:S01]  /*2770*/  @!P3 FMUL R70, R70, 16777216 ;  /* 0x4b8000004646b820 */ /* 0x000fe20000400000 */
[----:B------:R-:W-:Y:S01]  /*2780*/  ISETP.GE.U32.AND P3, PT, R22, 0x7f800000, PT ;  /* 0x7f8000001600780c */ /* 0x000fe20003f66070 */
[----:B------:R-:W-:-:S02]  /*2790*/  @!P1 FMUL R89, R89, 16777216 ;  /* 0x4b80000059599820 */ /* 0x000fc40000400000 */
[C---:B0-----:R-:W-:Y:S02]  /*27a0*/  FMUL R27, R5.reuse, R67 ;  /* 0x00000043051b7220 */ /* 0x041fe40000400000 */
[C---:B------:R-:W-:Y:S02]  /*27b0*/  FMUL R28, R5.reuse, R66 ;  /* 0x00000042051c7220 */ /* 0x040fe40000400000 */
[C---:B------:R-:W-:Y:S02]  /*27c0*/  FMUL R30, R5.reuse, R43 ;  /* 0x0000002b051e7220 */ /* 0x040fe40000400000 */
[C---:B------:R-:W-:Y:S02]  /*27d0*/  FMUL R29, R5.reuse, R42 ;  /* 0x0000002a051d7220 */ /* 0x040fe40000400000 */
[C---:B------:R-:W-:Y:S02]  /*27e0*/  FMUL R11, R5.reuse, R47 ;  /* 0x0000002f050b7220 */ /* 0x040fe40000400000 */
[----:B------:R-:W-:-:S02]  /*27f0*/  FMUL R23, R5, R46 ;  /* 0x0000002e05177220 */ /* 0x000fc40000400000 */
[C---:B------:R-:W-:Y:S02]  /*2800*/  FMUL R32, R5.reuse, R51 ;  /* 0x0000003305207220 */ /* 0x040fe40000400000 */
        /* <DEDUP_REMOVED lines=8> */
[----:B------:R-:W-:Y:S02]  /*2890*/  FMUL R70, R5, R70 ;  /* 0x0000004605467220 */ /* 0x000fe40000400000 */
[----:B------:R-:W0:Y:S01]  /*28a0*/  MUFU.RCP R5, R89 ;  /* 0x0000005900057308 */ /* 0x000e220000001000 */
[----:B------:R-:W-:Y:S02]  /*28b0*/  @P2 FMUL R65, R65, 0.25 ;  /* 0x3e80000041412820 */ /* 0x000fe40000400000 */
[----:B------:R-:W-:-:S02]  /*28c0*/  @P2 FMUL R64, R64, 0.25 ;  /* 0x3e80000040402820 */ /* 0x000fc40000400000 */
[----:B------:R-:W-:Y:S02]  /*28d0*/  @P2 FMUL R41, R41, 0.25 ;  /* 0x3e80000029292820 */ /* 0x000fe40000400000 */
[----:B------:R-:W-:Y:S02]  /*28e0*/  @P2 FMUL R40, R40, 0.25 ;  /* 0x3e80000028282820 */ /* 0x000fe40000400000 */
[----:B------:R-:W-:Y:S02]  /*28f0*/  @P2 FMUL R45, R45, 0.25 ;  /* 0x3e8000002d2d2820 */ /* 0x000fe40000400000 */
[----:B------:R-:W-:Y:S02]  /*2900*/  @P2 FMUL R44, R44, 0.25 ;  /* 0x3e8000002c2c2820 */ /* 0x000fe40000400000 */
        /* <DEDUP_REMOVED lines=9> */
[----:B------:R-:W-:Y:S01]  /*29a0*/  @P2 FMUL R48, R48, 0.25 ;  /* 0x3e80000030302820 */ /* 0x000fe20000400000 */
[----:B------:R-:W-:Y:S01]  /*29b0*/  ISETP.GE.U32.AND P2, PT, R21, 0x7f800000, PT ;  /* 0x7f8000001500780c */ /* 0x000fe20003f46070 */
[----:B------:R-:W-:-:S04]  /*29c0*/  IMAD.HI R0, R8, 0x2, RZ ;  /* 0x0000000208007827 */ /* 0x000fc800078e02ff */
[----:B------:R-:W-:Y:S01]  /*29d0*/  @!P1 FMUL R65, R65, 16777216 ;  /* 0x4b80000041419820 */ /* 0x000fe20000400000 */
[----:B------:R-:W-:Y:S01]  /*29e0*/  IADD3.X R0, R9, c[0x0][0x17c], R0, P4, P5 ;  /* 0x00005f0009007a10 */ /* 0x000fe200027ea400 */
        /* <DEDUP_REMOVED lines=14> */
[----:B------:R-:W-:Y:S01]  /*2ad0*/  @!P1 FMUL R48, R48, 16777216 ;  /* 0x4b80000030309820 */ /* 0x000fe20000400000 */
[----:B------:R-:W-:Y:S01]  /*2ae0*/  FSETP.NEU.AND P1, PT, R21, RZ, PT ;  /* 0x000000ff1500720b */ /* 0x000fe20003f2d000 */
[----:B------:R-:W-:Y:S02]  /*2af0*/  IMAD R95, R95, 0x10, R12 ;  /* 0x000000105f5f7824 */ /* 0x000fe400078e020c */
[----:B-1----:R-:W-:-:S02]  /*2b00*/  FFMA.FTZ R63, R6, 1.1920928955078125e-07, R63 ;  /* 0x34000000063f7823 */ /* 0x002fc4000001003f */
[C---:B0-----:R-:W-:Y:S02]  /*2b10*/  FMUL R15, R5.reuse, R65 ;  /* 0x00000041050f7220 */ /* 0x041fe40000400000 */
[C---:B------:R-:W-:Y:S02]  /*2b20*/  FMUL R19, R5.reuse, R64 ;  /* 0x0000004005137220 */ /* 0x040fe40000400000 */
[C---:B------:R-:W-:Y:S02]  /*2b30*/  FMUL R6, R5.reuse, R41 ;  /* 0x0000002905067220 */ /* 0x040fe40000400000 */
[C---:B------:R-:W-:Y:S02]  /*2b40*/  FMUL R8, R5.reuse, R40 ;  /* 0x0000002805087220 */ /* 0x040fe40000400000 */
[----:B------:R-:W-:Y:S01]  /*2b50*/  FMUL R14, R5, R45 ;  /* 0x0000002d050e7220 */ /* 0x000fe20000400000 */
[----:B------:R-:W-:Y:S01]  /*2b60*/  F2FP.BF16.PACK_AB R15, R15, R6 ;  /* 0x000000060f0f723e */ /* 0x000fe200000010ff */
[----:B------:R-:W-:Y:S01]  /*2b70*/  FMUL R18, R5, R44 ;  /* 0x0000002c05127220 */ /* 0x000fe20000400000 */
[----:B------:R-:W-:Y:S01]  /*2b80*/  F2FP.BF16.PACK_AB R19, R19, R8 ;  /* 0x000000081313723e */ /* 0x000fe200000010ff */
[----:B------:R-:W-:Y:S01]  /*2b90*/  FMUL R9, R5, R49 ;  /* 0x0000003105097220 */ /* 0x000fe20000400000 */
[----:B------:R-:W-:Y:S01]  /*2ba0*/  F2FP.BF16.PACK_AB R8, R35, R38 ;  /* 0x000000262308723e */ /* 0x000fe200000010ff */
[----:B------:R-:W-:-:S02]  /*2bb0*/  FMUL R13, R5, R53 ;  /* 0x00000035050d7220 */ /* 0x000fc40000400000 */
[C---:B------:R-:W-:Y:S01]  /*2bc0*/  FMUL R17, R5.reuse, R52 ;  /* 0x0000003405117220 */ /* 0x040fe20000400000 */
[----:B------:R-:W-:Y:S01]  /*2bd0*/  F2FP.BF16.PACK_AB R14, R14, R9 ;  /* 0x000000090e0e723e */ /* 0x000fe200000010ff */
[----:B------:R-:W-:Y:S01]  /*2be0*/  FMUL R12, R5, R61 ;  /* 0x0000003d050c7220 */ /* 0x000fe20000400000 */
[----:B------:R-:W-:Y:S01]  /*2bf0*/  F2FP.BF16.PACK_AB R9, R31, R36 ;  /* 0x000000241f09723e */ /* 0x000fe200000010ff */
[C---:B------:R-:W-:Y:S02]  /*2c00*/  FMUL R16, R5.reuse, R60 ;  /* 0x0000003c05107220 */ /* 0x040fe40000400000 */
[C---:B------:R-:W-:Y:S02]  /*2c10*/  FMUL R25, R5.reuse, R68 ;  /* 0x0000004405197220 */ /* 0x040fe40000400000 */
[C---:B------:R-:W-:Y:S02]  /*2c20*/  FMUL R69, R5.reuse, R69 ;  /* 0x0000004505457220 */ /* 0x040fe40000400000 */
[C---:B------:R-:W-:Y:S01]  /*2c30*/  FMUL R56, R5.reuse, R56 ;  /* 0x0000003805387220 */ /* 0x040fe20000400000 */
[----:B------:R-:W-:Y:S01]  /*2c40*/  F2FP.BF16.PACK_AB R16, R16, R25 ;  /* 0x000000191010723e */ /* 0x000fe200000010ff */
[C---:B------:R-:W-:Y:S01]  /*2c50*/  FMUL R26, R5.reuse, R57 ;  /* 0x00000039051a7220 */ /* 0x040fe20000400000 */
[----:B------:R-:W-:Y:S01]  /*2c60*/  F2FP.BF16.PACK_AB R12, R12, R69 ;  /* 0x000000450c0c723e */ /* 0x000fe200000010ff */
[----:B------:R-:W-:Y:S01]  /*2c70*/  FMUL R5, R5, R48 ;  /* 0x0000003005057220 */ /* 0x000fe20000400000 */
[----:B------:R-:W-:Y:S01]  /*2c80*/  F2FP.BF16.PACK_AB R17, R17, R56 ;  /* 0x000000381111723e */ /* 0x000fe200000010ff */
[----:B------:R-:W-:Y:S01]  /*2c90*/  IMAD.IADD R7, R22, 0x1, -R7 ;  /* 0x0000000116077824 */ /* 0x000fe200078e0a07 */
[----:B------:R-:W-:Y:S01]  /*2ca0*/  F2FP.BF16.PACK_AB R13, R13, R26 ;  /* 0x0000001a0d0d723e */ /* 0x000fe200000010ff */
[----:B------:R-:W-:Y:S01]  /*2cb0*/  FADD R25, R4, -1 ;  /* 0xbf80000004197421 */ /* 0x000fe20000000000 */
[----:B------:R-:W-:Y:S01]  /*2cc0*/  F2FP.BF16.PACK_AB R18, R18, R5 ;  /* 0x000000051212723e */ /* 0x000fe200000010ff */
[----:B------:R-:W-:Y:S01]  /*2cd0*/  FADD R26, R7, -1 ;  /* 0xbf800000071a7421 */ /* 0x000fe20000000000 */
[----:B------:R-:W-:Y:S01]  /*2ce0*/  MOV R5, 0x3dc6b27f ;  /* 0x3dc6b27f00057802 */ /* 0x000fe20000000f00 */
[----:B------:R-:W-:Y:S04]  /*2cf0*/  STS.128 [R24+0x1000], R12 ;  /* 0x0010000c18007388 */ /* 0x000fe80000000c00 */
[-C--:B------:R-:W-:Y:S01]  /*2d00*/  FFMA.FTZ R4, R25, R5.reuse, -0.16845393180847167969 ;  /* 0xbe2c7f3019047423 */ /* 0x080fe20000010005 */
[----:B------:R0:W-:Y:S01]  /*2d10*/  STS.128 [R24], R16 ;  /* 0x0000001018007388 */ /* 0x0001e20000000c00 */
[----:B------:R-:W-:-:S02]  /*2d20*/  FFMA.FTZ R5, R26, R5, -0.16845393180847167969 ;  /* 0xbe2c7f301a057423 */ /* 0x000fc40000010005 */
[----:B------:R-:W-:Y:S01]  /*2d30*/  FFMA.FTZ R6, R25, R4, 0.1716887056827545166 ;  /* 0x3e2fcf2a19067423 */ /* 0x000fe20000010004 */
[----:B------:R-:W-:Y:S01]  /*2d40*/  F2FP.BF16.PACK_AB R4, R37, R70 ;  /* 0x000000462504723e */ /* 0x000fe200000010ff */
[C---:B------:R-:W-:Y:S02]  /*2d50*/  FFMA.FTZ R5, R26.reuse, R5, 0.1716887056827545166 ;  /* 0x3e2fcf2a1a057423 */ /* 0x040fe40000010005 */
[C---:B------:R-:W-:Y:S02]  /*2d60*/  FFMA.FTZ R6, R25.reuse, R6, -0.17900948226451873779 ;  /* 0xbe374e4319067423 */ /* 0x040fe40000010006 */
[----:B------:R-:W-:Y:S01]  /*2d70*/  FFMA.FTZ R7, R26, R5, -0.17900948226451873779 ;  /* 0xbe374e431a077423 */ /* 0x000fe20000010005 */
[----:B------:R-:W-:Y:S01]  /*2d80*/  F2FP.BF16.PACK_AB R5, R10, R33 ;  /* 0x000000210a05723e */ /* 0x000fe200000010ff */
[----:B------:R-:W-:Y:S01]  /*2d90*/  FFMA.FTZ R10, R25, R6, 0.20512372255325317383 ;  /* 0x3e520bf4190a7423 */ /* 0x000fe20000010006 */
[----:B------:R-:W-:Y:S01]  /*2da0*/  F2FP.BF16.PACK_AB R6, R23, R34 ;  /* 0x000000221706723e */ /* 0x000fe200000010ff */
[----:B------:R-:W-:-:S02]  /*2db0*/  IMAD.MOV.U32 R23, RZ, RZ, c[0x0][0x1c8] ;  /* 0x00007200ff177624 */ /* 0x000fc400078e00ff */
[C---:B------:R-:W-:Y:S01]  /*2dc0*/  FFMA.FTZ R7, R26.reuse, R7, 0.20512372255325317383 ;  /* 0x3e520bf41a077423 */ /* 0x040fe20000010007 */
[----:B0-----:R-:W-:Y:S01]  /*2dd0*/  LOP3.LUT R16, R95, 0x20, RZ, 0x3c, !PT ;  /* 0x000000205f107812 */ /* 0x001fe200078e3cff */
[----:B------:R-:W-:Y:S01]  /*2de0*/  FFMA.FTZ R10, R25, R10, -0.24046532809734344482 ;  /* 0xbe763c8b190a7423 */ /* 0x000fe2000001000a */
[----:B------:R-:W-:Y:S01]  /*2df0*/  LEA R15, R23, R93, 0x1 ;  /* 0x0000005d170f7211 */ /* 0x000fe200078e08ff */
[C---:B------:R-:W-:Y:S02]  /*2e00*/  FFMA.FTZ R7, R26.reuse, R7, -0.24046532809734344482 ;  /* 0xbe763c8b1a077423 */ /* 0x040fe40000010007 */
[----:B------:R-:W-:Y:S01]  /*2e10*/  FFMA.FTZ R12, R25, R10, 0.28857114911079406738 ;  /* 0x3e93bf99190c7423 */ /* 0x000fe2000001000a */
[----:B------:R-:W-:Y:S01]  /*2e20*/  F2FP.BF16.PACK_AB R10, R11, R32 ;  /* 0x000000200b0a723e */ /* 0x000fe200000010ff */
[----:B------:R-:W-:Y:S01]  /*2e30*/  FFMA.FTZ R11, R26, R7, 0.28857114911079406738 ;  /* 0x3e93bf991a0b7423 */ /* 0x000fe20000010007 */
[----:B------:R-:W-:Y:S01]  /*2e40*/  F2FP.BF16.PACK_AB R7, R28, R29 ;  /* 0x0000001d1c07723e */ /* 0x000fe200000010ff */
[----:B------:R-:W-:-:S02]  /*2e50*/  IMAD R17, R23, 0x2, R15 ;  /* 0x0000000217117824 */ /* 0x000fc400078e020f */
[C---:B------:R-:W-:Y:S01]  /*2e60*/  FFMA.FTZ R13, R26.reuse, R11, -0.36067417263984680176 ;  /* 0xbeb8aa491a0d7423 */ /* 0x040fe2000001000b */
[----:B------:R-:W-:Y:S01]  /*2e70*/  F2FP.BF16.PACK_AB R11, R27, R30 ;  /* 0x0000001e1b0b723e */ /* 0x000fe200000010ff */
[----:B------:R-:W-:Y:S01]  /*2e80*/  FFMA.FTZ R12, R25, R12, -0.36067417263984680176 ;  /* 0xbeb8aa49190c7423 */ /* 0x000fe2000001000c */
[----:B------:R-:W-:Y:S01]  /*2e90*/  LEA R19, R23, R17, 0x1 ;  /* 0x0000001117137211 */ /* 0x000fe200078e08ff */
[C---:B------:R-:W-:Y:S01]  /*2ea0*/  FFMA.FTZ R13, R26.reuse, R13, 0.48089820146560668945 ;  /* 0x3ef6384a1a0d7423 */ /* 0x040fe2000001000d */
[----:B------:R0:W-:Y:S01]  /*2eb0*/  STS.128 [R24+0x80], R4 ;  /* 0x0000800418007388 */ /* 0x0001e20000000c00 */
[----:B------:R-:W-:Y:S01]  /*2ec0*/  FFMA.FTZ R12, R25, R12, 0.48089820146560668945 ;  /* 0x3ef6384a190c7423 */ /* 0x000fe2000001000c */
[----:B------:R-:W-:Y:S01]  /*2ed0*/  LEA R28, P5, R17, R20, 0x1 ;  /* 0x00000014111c7211 */ /* 0x000fe200078a08ff */
[----:B------:R-:W-:Y:S01]  /*2ee0*/  IMAD R33, R23, 0x2, R19 ;  /* 0x0000000217217824 */ /* 0x000fe200078e0213 */
[----:B------:R1:W-:Y:S01]  /*2ef0*/  STS.128 [R24+0x1080], R8 ;  /* 0x0010800818007388 */ /* 0x0003e20000000c00 */
[C---:B------:R-:W-:Y:S01]  /*2f00*/  FFMA.FTZ R13, R26.reuse, R13, -0.72134751081466674805 ;  /* 0xbf38aa3b1a0d7423 */ /* 0x040fe2000001000d */
[----:B------:R-:W-:Y:S01]  /*2f10*/  LEA.HI.X.SX32 R29, R17, R0, 0x1, P5 ;  /* 0x00000000111d7211 */ /* 0x000fe200028f0eff */
[----:B------:R-:W-:Y:S01]  /*2f20*/  FFMA.FTZ R12, R25, R12, -0.72134751081466674805 ;  /* 0xbf38aa3b190c7423 */ /* 0x000fe2000001000c */
[----:B------:R-:W-:Y:S01]  /*2f30*/  LEA R37, R23, R33, 0x1 ;  /* 0x0000002117257211 */ /* 0x000fe200078e08ff */
[----:B------:R-:W-:-:S02]  /*2f40*/  FMUL R13, R26, R13 ;  /* 0x0000000d1a0d7220 */ /* 0x000fc40000400000 */
[----:B------:R-:W-:Y:S02]  /*2f50*/  FMUL R12, R25, R12 ;  /* 0x0000000c190c7220 */ /* 0x000fe40000400000 */
[C---:B------:R-:W-:Y:S02]  /*2f60*/  FMUL R13, R26.reuse, R13 ;  /* 0x0000000d1a0d7220 */ /* 0x040fe40000400000 */
[----:B------:R-:W-:Y:S02]  /*2f70*/  IMAD R39, R23, 0x2, R37 ;  /* 0x0000000217277824 */ /* 0x000fe400078e0225 */
[----:B------:R-:W-:Y:S02]  /*2f80*/  FMUL R12, R25, R12 ;  /* 0x0000000c190c7220 */ /* 0x000fe40000400000 */
[----:B------:R-:W-:Y:S01]  /*2f90*/  FFMA.FTZ R26, R26, 1.4426950216293334961, R13 ;  /* 0x3fb8aa3b1a1a7823 */ /* 0x000fe2000001000d */
[----:B------:R-:W-:Y:S01]  /*2fa0*/  LEA R13, R23, R39, 0x1 ;  /* 0x00000027170d7211 */ /* 0x000fe200078e08ff */
[----:B------:R-:W-:Y:S01]  /*2fb0*/  FFMA.FTZ R25, R25, 1.4426950216293334961, R12 ;  /* 0x3fb8aa3b19197823 */ /* 0x000fe2000001000c */
[----:B------:R-:W-:Y:S01]  /*2fc0*/  BAR.SYNC.DEFER_BLOCKING 0x0 ;  /* 0x0000000000007b1d */ /* 0x000fe20000010000 */
[----:B------:R-:W-:Y:S01]  /*2fd0*/  @P2 IMAD.MOV.U32 R12, RZ, RZ, 0x7f800000 ;  /* 0x7f800000ff0c2424 */ /* 0x000fe200078e00ff */
[----:B------:R-:W-:Y:S01]  /*2fe0*/  LEA R43, R23, R13, 0x1 ;  /* 0x0000000d172b7211 */ /* 0x000fe200078e08ff */
[----:B------:R-:W-:Y:S01]  /*2ff0*/  FADD R62, R62, R25 ;  /* 0x000000193e3e7221 */ /* 0x000fe20000000000 */
[----:B------:R-:W-:Y:S01]  /*3000*/  LEA R36, P5, R39, R20, 0x1 ;  /* 0x0000001427247211 */ /* 0x000fe200078a08ff */
[----:B------:R-:W-:Y:S01]  /*3010*/  @P2 FFMA.FTZ R62, R21, R12, +INF ;  /* 0x7f800000153e2423 */ /* 0x000fe2000001000c */
[----:B------:R-:W-:Y:S01]  /*3020*/  LEA R21, R23, R43, 0x1 ;  /* 0x0000002b17157211 */ /* 0x000fe200078e08ff */
[----:B0-----:R-:W-:Y:S01]  /*3030*/  @P3 IMAD.MOV.U32 R5, RZ, RZ, 0x7f800000 ;  /* 0x7f800000ff053424 */ /* 0x001fe200078e00ff */
[----:B------:R-:W-:Y:S01]  /*3040*/  LOP3.LUT R12, R95, 0x40, RZ, 0x3c, !PT ;  /* 0x000000405f0c7812 */ /* 0x000fe200078e3cff */
[----:B------:R-:W-:Y:S01]  /*3050*/  FADD R63, R63, R26 ;  /* 0x0000001a3f3f7221 */ /* 0x000fe20000000000 */
[-C--:B------:R-:W-:Y:S01]  /*3060*/  LEA R26, P4, R15, R20.reuse, 0x1 ;  /* 0x000000140f1a7211 */ /* 0x080fe200078808ff */
[----:B------:R-:W-:Y:S01]  /*3070*/  IMAD R45, R23, 0x2, R21 ;  /* 0x00000002172d7824 */ /* 0x000fe200078e0215 */
[----:B-1----:R-:W-:Y:S01]  /*3080*/  LOP3.LUT R8, R95, 0x60, RZ, 0x3c, !PT ;  /* 0x000000605f087812 */ /* 0x002fe200078e3cff */
[----:B------:R-:W-:Y:S01]  /*3090*/  @P3 FFMA.FTZ R63, R22, R5, +INF ;  /* 0x7f800000163f3423 */ /* 0x000fe20000010005 */
[----:B------:R-:W-:-:S02]  /*30a0*/  LEA R24, P3, R93, R20, 0x1 ;  /* 0x000000145d187211 */ /* 0x000fc400078608ff */
[----:B------:R-:W-:Y:S02]  /*30b0*/  LEA R47, R23, R45, 0x1 ;  /* 0x0000002d172f7211 */ /* 0x000fe400078e08ff */
[----:B------:R-:W-:Y:S02]  /*30c0*/  LEA.HI.X.SX32 R25, R93, R0, 0x1, P3 ;  /* 0x000000005d197211 */ /* 0x000fe400018f0eff */
[----:B------:R-:W-:Y:S01]  /*30d0*/  LEA R30, P3, R19, R20, 0x1 ;  /* 0x00000014131e7211 */ /* 0x000fe200078608ff */
[----:B------:R-:W-:Y:S01]  /*30e0*/  IMAD R51, R23, 0x2, R47 ;  /* 0x0000000217337824 */ /* 0x000fe200078e022f */
[-C--:B------:R-:W-:Y:S02]  /*30f0*/  LEA.HI.X.SX32 R27, R15, R0.reuse, 0x1, P4 ;  /* 0x000000000f1b7211 */ /* 0x080fe400020f0eff */
[----:B------:R-:W-:Y:S01]  /*3100*/  LEA.HI.X.SX32 R31, R19, R0, 0x1, P3 ;  /* 0x00000000131f7211 */ /* 0x000fe200018f0eff */
[----:B------:R-:W0:Y:S01]  /*3110*/  LDS.128 R4, [R95] ;  /* 0x000000005f047984 */ /* 0x000e220000000c00 */
[----:B------:R-:W-:-:S02]  /*3120*/  LEA R53, R23, R51, 0x1 ;  /* 0x0000003317357211 */ /* 0x000fc400078e08ff */
[-C--:B------:R-:W-:Y:S01]  /*3130*/  LEA R34, P3, R33, R20.reuse, 0x1 ;  /* 0x0000001421227211 */ /* 0x080fe200078608ff */
[----:B------:R-:W1:Y:S01]  /*3140*/  LDS.128 R16, [R16] ;  /* 0x0000000010107984 */ /* 0x000e620000000c00 */
[----:B------:R-:W-:Y:S01]  /*3150*/  LEA R32, P4, R37, R20, 0x1 ;  /* 0x0000001425207211 */ /* 0x000fe200078808ff */
[----:B------:R-:W-:Y:S01]  /*3160*/  IMAD R55, R23, 0x2, R53 ;  /* 0x0000000217377824 */ /* 0x000fe200078e0235 */
[----:B------:R-:W-:Y:S01]  /*3170*/  LEA.HI.X.SX32 R35, R33, R0, 0x1, P3 ;  /* 0x0000000021237211 */ /* 0x000fe200018f0eff */
[----:B------:R-:W-:Y:S01]  /*3180*/  LDS.128 R8, [R8] ;  /* 0x0000000008087984 */ /* 0x000fe20000000c00 */
[----:B------:R-:W-:Y:S02]  /*3190*/  LEA R40, P3, R13, R20, 0x1 ;  /* 0x000000140d287211 */ /* 0x000fe400078608ff */
[----:B------:R-:W-:Y:S02]  /*31a0*/  LEA R57, R23, R55, 0x1 ;  /* 0x0000003717397211 */ /* 0x000fe400078e08ff */
[----:B------:R-:W-:-:S02]  /*31b0*/  LEA.HI.X.SX32 R33, R37, R0, 0x1, P4 ;  /* 0x0000000025217211 */ /* 0x000fc400020f0eff */
[----:B------:R-:W-:Y:S01]  /*31c0*/  LEA R38, P4, R43, R20, 0x1 ;  /* 0x000000142b267211 */ /* 0x000fe200078808ff */
[----:B------:R-:W-:Y:S01]  /*31d0*/  IMAD R59, R23, 0x2, R57 ;  /* 0x00000002173b7824 */ /* 0x000fe200078e0239 */
[----:B------:R-:W-:Y:S02]  /*31e0*/  LEA.HI.X.SX32 R41, R13, R0, 0x1, P3 ;  /* 0x000000000d297211 */ /* 0x000fe400018f0eff */
[----:B------:R-:W-:Y:S01]  /*31f0*/  LEA R42, P3, R21, R20, 0x1 ;  /* 0x00000014152a7211 */ /* 0x000fe200078608ff */
[----:B------:R-:W2:Y:S01]  /*3200*/  LDS.128 R12, [R12] ;  /* 0x000000000c0c7984 */ /* 0x000ea20000000c00 */
[----:B------:R-:W-:Y:S02]  /*3210*/  LEA R65, R23, R59, 0x1 ;  /* 0x0000003b17417211 */ /* 0x000fe400078e08ff */
[-C--:B------:R-:W-:Y:S02]  /*3220*/  LEA.HI.X.SX32 R37, R39, R0.reuse, 0x1, P5 ;  /* 0x0000000027257211 */ /* 0x080fe400028f0eff */
[-C--:B------:R-:W-:Y:S01]  /*3230*/  LEA.HI.X.SX32 R39, R43, R0.reuse, 0x1, P4 ;  /* 0x000000002b277211 */ /* 0x080fe200020f0eff */
[----:B------:R-:W-:Y:S01]  /*3240*/  IMAD R67, R23, 0x2, R65 ;  /* 0x0000000217437824 */ /* 0x000fe200078e0241 */
[----:B------:R-:W-:-:S02]  /*3250*/  LEA.HI.X.SX32 R43, R21, R0, 0x1, P3 ;  /* 0x00000000152b7211 */ /* 0x000fc400018f0eff */
[-C--:B------:R-:W-:Y:S02]  /*3260*/  LEA R48, P3, R45, R20.reuse, 0x1 ;  /* 0x000000142d307211 */ /* 0x080fe400078608ff */
[----:B------:R-:W-:Y:S02]  /*3270*/  LEA R21, R23, R67, 0x1 ;  /* 0x0000004317157211 */ /* 0x000fe400078e08ff */
[----:B------:R-:W-:Y:S02]  /*3280*/  LEA R44, P5, R51, R20, 0x1 ;  /* 0x00000014332c7211 */ /* 0x000fe400078a08ff */
[----:B------:R-:W-:Y:S01]  /*3290*/  LEA.HI.X.SX32 R49, R45, R0, 0x1, P3 ;  /* 0x000000002d317211 */ /* 0x000fe200018f0eff */
[----:B------:R-:W-:Y:S01]  /*32a0*/  IMAD R71, R23, 0x2, R21 ;  /* 0x0000000217477824 */ /* 0x000fe200078e0215 */
[----:B------:R-:W-:Y:S02]  /*32b0*/  LEA R50, P3, R53, R20, 0x1 ;  /* 0x0000001435327211 */ /* 0x000fe400078608ff */
[----:B------:R-:W-:Y:S01]  /*32c0*/  LEA.HI.X.SX32 R45, R51, R0, 0x1, P5 ;  /* 0x00000000332d7211 */ /* 0x000fe200028f0eff */
[----:B0-----:R0:W-:Y:S01]  /*32d0*/  STG.E.U16 [R24.64], R4 ;  /* 0x0000000418007986 */ /* 0x0011e2000c101504 */
[----:B------:R-:W-:-:S02]  /*32e0*/  LEA R73, R23, R71, 0x1 ;  /* 0x0000004717497211 */ /* 0x000fc400078e08ff */
[----:B------:R-:W-:Y:S01]  /*32f0*/  LEA.HI.X.SX32 R51, R53, R0, 0x1, P3 ;  /* 0x0000000035337211 */ /* 0x000fe200018f0eff */
[----:B-1----:R1:W-:Y:S01]  /*3300*/  STG.E.U16 [R26.64], R16 ;  /* 0x000000101a007986 */ /* 0x0023e2000c101504 */
[-C--:B------:R-:W-:Y:S01]  /*3310*/  LEA R60, P3, R59, R20.reuse, 0x1 ;  /* 0x000000143b3c7211 */ /* 0x080fe200078608ff */
[----:B------:R-:W-:Y:S01]  /*3320*/  IMAD R75, R23, 0x2, R73 ;  /* 0x00000002174b7824 */ /* 0x000fe200078e0249 */
[----:B------:R-:W-:Y:S02]  /*3330*/  LEA R46, P4, R47, R20, 0x1 ;  /* 0x000000142f2e7211 */ /* 0x000fe400078808ff */
[----:B------:R-:W-:Y:S02]  /*3340*/  LEA.HI.X.SX32 R61, R59, R0, 0x1, P3 ;  /* 0x000000003b3d7211 */ /* 0x000fe400018f0eff */
[----:B------:R-:W-:Y:S02]  /*3350*/  LEA R77, R23, R75, 0x1 ;  /* 0x0000004b174d7211 */ /* 0x000fe400078e08ff */
[----:B------:R-:W-:-:S02]  /*3360*/  LEA R52, P5, R57, R20, 0x1 ;  /* 0x0000001439347211 */ /* 0x000fc400078a08ff */
[----:B------:R-:W-:Y:S01]  /*3370*/  LEA R68, P3, R21, R20, 0x1 ;  /* 0x0000001415447211 */ /* 0x000fe200078608ff */
[----:B------:R-:W-:Y:S01]  /*3380*/  IMAD R79, R23, 0x2, R77 ;  /* 0x00000002174f7824 */ /* 0x000fe200078e024d */
[----:B------:R-:W-:Y:S02]  /*3390*/  LEA.HI.X.SX32 R47, R47, R0, 0x1, P4 ;  /* 0x000000002f2f7211 */ /* 0x000fe400020f0eff */
[----:B------:R-:W-:Y:S01]  /*33a0*/  LEA R54, P4, R55, R20, 0x1 ;  /* 0x0000001437367211 */ /* 0x000fe200078808ff */
[----:B--2---:R2:W-:Y:S01]  /*33b0*/  STG.E.U16 [R28.64], R12 ;  /* 0x0000000c1c007986 */ /* 0x0045e2000c101504 */
[----:B------:R-:W-:Y:S02]  /*33c0*/  LEA R81, R23, R79, 0x1 ;  /* 0x0000004f17517211 */ /* 0x000fe400078e08ff */
[-C--:B------:R-:W-:Y:S01]  /*33d0*/  LEA.HI.X.SX32 R53, R57, R0.reuse, 0x1, P5 ;  /* 0x0000000039357211 */ /* 0x080fe200028f0eff */
[----:B------:R3:W-:Y:S01]  /*33e0*/  STG.E.U16 [R30.64], R8 ;  /* 0x000000081e007986 */ /* 0x0007e2000c101504 */
[----:B------:R-:W-:Y:S01]  /*33f0*/  LEA.HI.X.SX32 R69, R21, R0, 0x1, P3 ;  /* 0x0000000015457211 */ /* 0x000fe200018f0eff */
[----:B------:R-:W-:Y:S01]  /*3400*/  IMAD R83, R23, 0x2, R81 ;  /* 0x0000000217537824 */ /* 0x000fe200078e0251 */
[----:B------:R-:W-:-:S02]  /*3410*/  LEA R56, P5, R67, R20, 0x1 ;  /* 0x0000001443387211 */ /* 0x000fc400078a08ff */
[----:B------:R-:W-:Y:S02]  /*3420*/  LEA.HI.X.SX32 R55, R55, R0, 0x1, P4 ;  /* 0x0000000037377211 */ /* 0x000fe400020f0eff */
[----:B------:R-:W-:Y:S02]  /*3430*/  LEA R21, R23, R83, 0x1 ;  /* 0x0000005317157211 */ /* 0x000fe400078e08ff */
[----:B------:R-:W-:Y:S02]  /*3440*/  LEA R58, P4, R65, R20, 0x1 ;  /* 0x00000014413a7211 */ /* 0x000fe400078808ff */
[----:B------:R-:W-:Y:S01]  /*3450*/  LEA.HI.X.SX32 R57, R67, R0, 0x1, P5 ;  /* 0x0000000043397211 */ /* 0x000fe200028f0eff */
[----:B------:R-:W-:Y:S01]  /*3460*/  IMAD R85, R23, 0x2, R21 ;  /* 0x0000000217557824 */ /* 0x000fe200078e0215 */
[----:B------:R-:W-:Y:S02]  /*3470*/  LEA R64, P5, R73, R20, 0x1 ;  /* 0x0000001449407211 */ /* 0x000fe400078a08ff */
[----:B------:R-:W-:-:S02]  /*3480*/  LEA.HI.X.SX32 R59, R65, R0, 0x1, P4 ;  /* 0x00000000413b7211 */ /* 0x000fc400020f0eff */
[----:B------:R-:W-:Y:S02]  /*3490*/  LEA R66, P4, R71, R20, 0x1 ;  /* 0x0000001447427211 */ /* 0x000fe400078808ff */
[----:B------:R-:W-:Y:S02]  /*34a0*/  LEA.HI.X.SX32 R65, R73, R0, 0x1, P5 ;  /* 0x0000000049417211 */ /* 0x000fe400028f0eff */
[----:B------:R-:W-:Y:S02]  /*34b0*/  LEA R70, P5, R79, R20, 0x1 ;  /* 0x000000144f467211 */ /* 0x000fe400078a08ff */
[----:B------:R-:W-:Y:S02]  /*34c0*/  LEA R87, R23, R85, 0x1 ;  /* 0x0000005517577211 */ /* 0x000fe400078e08ff */
[----:B------:R-:W-:Y:S02]  /*34d0*/  LEA.HI.X.SX32 R67, R71, R0, 0x1, P4 ;  /* 0x0000000047437211 */ /* 0x000fe400020f0eff */
[-C--:B------:R-:W-:Y:S01]  /*34e0*/  LEA R74, P3, R75, R20.reuse, 0x1 ;  /* 0x000000144b4a7211 */ /* 0x080fe200078608ff */
[----:B------:R-:W-:Y:S01]  /*34f0*/  IMAD R89, R23, 0x2, R87 ;  /* 0x0000000217597824 */ /* 0x000fe200078e0257 */
[----:B------:R-:W-:-:S02]  /*3500*/  LEA R72, P4, R77, R20, 0x1 ;  /* 0x000000144d487211 */ /* 0x000fc400078808ff */
[----:B------:R-:W-:Y:S02]  /*3510*/  LEA.HI.X.SX32 R71, R79, R0, 0x1, P5 ;  /* 0x000000004f477211 */ /* 0x000fe400028f0eff */
[----:B------:R-:W-:Y:S02]  /*3520*/  LEA R76, P5, R21, R20, 0x1 ;  /* 0x00000014154c7211 */ /* 0x000fe400078a08ff */
[-C--:B------:R-:W-:Y:S02]  /*3530*/  LEA.HI.X.SX32 R75, R75, R0.reuse, 0x1, P3 ;  /* 0x000000004b4b7211 */ /* 0x080fe400018f0eff */
[----:B------:R-:W-:Y:S02]  /*3540*/  LEA.HI.X.SX32 R73, R77, R0, 0x1, P4 ;  /* 0x000000004d497211 */ /* 0x000fe400020f0eff */
[-C--:B------:R-:W-:Y:S02]  /*3550*/  LEA R80, P3, R81, R20.reuse, 0x1 ;  /* 0x0000001451507211 */ /* 0x080fe400078608ff */
[----:B------:R-:W-:-:S02]  /*3560*/  LEA R78, P4, R83, R20, 0x1 ;  /* 0x00000014534e7211 */ /* 0x000fc400078808ff */
[-C--:B------:R-:W-:Y:S02]  /*3570*/  LEA.HI.X.SX32 R77, R21, R0.reuse, 0x1, P5 ;  /* 0x00000000154d7211 */ /* 0x080fe400028f0eff */
[----:B------:R-:W-:Y:S02]  /*3580*/  LEA R21, R23, R89, 0x1 ;  /* 0x0000005917157211 */ /* 0x000fe400078e08ff */
[----:B------:R-:W-:Y:S02]  /*3590*/  FSETP.NEU.AND P2, PT, R22, RZ, PT ;  /* 0x000000ff1600720b */ /* 0x000fe40003f4d000 */
[-C--:B------:R-:W-:Y:S02]  /*35a0*/  LEA.HI.X.SX32 R81, R81, R0.reuse, 0x1, P3 ;  /* 0x0000000051517211 */ /* 0x080fe400018f0eff */
[----:B------:R-:W-:Y:S02]  /*35b0*/  LEA.HI.X.SX32 R79, R83, R0, 0x1, P4 ;  /* 0x00000000534f7211 */ /* 0x000fe400020f0eff */
[----:B------:R-:W-:-:S02]  /*35c0*/  LEA R82, P3, R85, R20, 0x1 ;  /* 0x0000001455527211 */ /* 0x000fc400078608ff */
[-C--:B------:R-:W-:Y:S02]  /*35d0*/  LEA R84, P4, R87, R20.reuse, 0x1 ;  /* 0x0000001457547211 */ /* 0x080fe400078808ff */
[-C--:B------:R-:W-:Y:S02]  /*35e0*/  LEA R22, P5, R89, R20.reuse, 0x1 ;  /* 0x0000001459167211 */ /* 0x080fe400078a08ff */
[----:B------:R-:W-:Y:S02]  /*35f0*/  LEA R20, P6, R21, R20, 0x1 ;  /* 0x0000001415147211 */ /* 0x000fe400078c08ff */
[-C--:B------:R-:W-:Y:S02]  /*3600*/  LEA.HI.X.SX32 R83, R85, R0.reuse, 0x1, P3 ;  /* 0x0000000055537211 */ /* 0x080fe400018f0eff */
[-C--:B------:R-:W-:Y:S02]  /*3610*/  LEA.HI.X.SX32 R85, R87, R0.reuse, 0x1, P4 ;  /* 0x0000000057557211 */ /* 0x080fe400020f0eff */
[----:B------:R-:W-:-:S02]  /*3620*/  LEA.HI.X.SX32 R23, R89, R0, 0x1, P5 ;  /* 0x0000000059177211 */ /* 0x000fc400028f0eff */
[----:B------:R-:W-:Y:S02]  /*3630*/  LEA.HI.X.SX32 R21, R21, R0, 0x1, P6 ;  /* 0x0000000015157211 */ /* 0x000fe400030f0eff */
[----:B------:R-:W-:Y:S02]  /*3640*/  PRMT R0, R4, 0x7632, R0 ;  /* 0x0000763204007816 */ /* 0x000fe40000000000 */
[----:B0-----:R-:W-:Y:S02]  /*3650*/  PRMT R25, R16, 0x7632, R25 ;  /* 0x0000763210197816 */ /* 0x001fe40000000019 */
[----:B-1----:R-:W-:Y:S01]  /*3660*/  PRMT R27, R12, 0x7632, R27 ;  /* 0x000076320c1b7816 */ /* 0x002fe2000000001b */
[----:B------:R0:W-:Y:S01]  /*3670*/  STG.E.U16 [R34.64], R0 ;  /* 0x0000000022007986 */ /* 0x0001e2000c101504 */
[----:B--2---:R-:W-:Y:S02]  /*3680*/  PRMT R29, R8, 0x7632, R29 ;  /* 0x00007632081d7816 */ /* 0x004fe4000000001d */
[----:B------:R-:W-:Y:S01]  /*3690*/  PRMT R4, R5, 0x7632, R4 ;  /* 0x0000763205047816 */ /* 0x000fe20000000004 */
[----:B------:R1:W-:Y:S01]  /*36a0*/  STG.E.U16 [R32.64], R25 ;  /* 0x0000001920007986 */ /* 0x0003e2000c101504 */
[----:B---3--:R-:W-:-:S02]  /*36b0*/  PRMT R8, R13, 0x7632, R8 ;  /* 0x000076320d087816 */ /* 0x008fc40000000008 */
[----:B------:R-:W-:Y:S01]  /*36c0*/  PRMT R26, R9, 0x7632, R26 ;  /* 0x00007632091a7816 */ /* 0x000fe2000000001a */
[----:B------:R2:W-:Y:S04]  /*36d0*/  STG.E.U16 [R36.64], R27 ;  /* 0x0000001b24007986 */ /* 0x0005e8000c101504 */
[----:B------:R3:W-:Y:S01]  /*36e0*/  STG.E.U16 [R40.64], R29 ;  /* 0x0000001d28007986 */ /* 0x0007e2000c101504 */
[----:B0-----:R-:W-:-:S03]  /*36f0*/  PRMT R0, R17, 0x7632, R0 ;  /* 0x0000763211007816 */ /* 0x001fc60000000000 */
[----:B------:R0:W-:Y:S01]  /*3700*/  STG.E.U16 [R38.64], R5 ;  /* 0x0000000526007986 */ /* 0x0001e2000c101504 */
[----:B-1----:R-:W-:Y:S02]  /*3710*/  PRMT R33, R6, 0x7632, R33 ;  /* 0x0000763206217816 */ /* 0x002fe40000000021 */
[----:B------:R-:W-:Y:S01]  /*3720*/  PRMT R32, R18, 0x7632, R32 ;  /* 0x0000763212207816 */ /* 0x000fe20000000020 */
[----:B------:R1:W-:Y:S01]  /*3730*/  STG.E.U16 [R42.64], R17 ;  /* 0x000000112a007986 */ /* 0x0003e2000c101504 */
[----:B--2---:R-:W-:Y:S02]  /*3740*/  PRMT R37, R14, 0x7632, R37 ;  /* 0x000076320e257816 */ /* 0x004fe40000000025 */
[----:B------:R-:W-:Y:S01]  /*3750*/  PRMT R36, R10, 0x7632, R36 ;  /* 0x000076320a247816 */ /* 0x000fe20000000024 */
[----:B------:R-:W-:Y:S01]  /*3760*/  STG.E.U16 [R48.64], R13 ;  /* 0x0000000d30007986 */ /* 0x000fe2000c101504 */
[----:B---3--:R-:W-:-:S03]  /*3770*/  PRMT R41, R7, 0x7632, R41 ;  /* 0x0000763207297816 */ /* 0x008fc60000000029 */
[----:B------:R-:W-:Y:S01]  /*3780*/  STG.E.U16 [R46.64], R9 ;  /* 0x000000092e007986 */ /* 0x000fe2000c101504 */
[----:B0-----:R-:W-:-:S03]  /*3790*/  FSEL R5, R62, -INF , P1 ;  /* 0xff8000003e057808 */ /* 0x001fc60000800000 */
[----:B------:R0:W-:Y:S01]  /*37a0*/  STG.E.U16 [R44.64], R4 ;  /* 0x000000042c007986 */ /* 0x0001e2000c101504 */
[----:B-1----:R-:W-:Y:S01]  /*37b0*/  PRMT R42, R19, 0x7632, R42 ;  /* 0x00007632132a7816 */ /* 0x002fe2000000002a */
[----:B------:R-:W-:Y:S02]  /*37c0*/  FFMA R96, R5, 0.69314718246459960938, R96 ;  /* 0x3f31721805607823 */ /* 0x000fe40000000060 */
[----:B------:R1:W-:Y:S04]  /*37d0*/  STG.E.U16 [R50.64], R0 ;  /* 0x0000000032007986 */ /* 0x0003e8000c101504 */
[----:B------:R-:W-:Y:S04]  /*37e0*/  STG.E.U16 [R54.64], R8 ;  /* 0x0000000836007986 */ /* 0x000fe8000c101504 */
[----:B------:R-:W-:Y:S01]  /*37f0*/  STG.E.U16 [R52.64], R26 ;  /* 0x0000001a34007986 */ /* 0x000fe2000c101504 */
[----:B0-----:R-:W-:-:S03]  /*3800*/  PRMT R4, R15, 0x7632, R4 ;  /* 0x000076320f047816 */ /* 0x001fc60000000004 */
[----:B------:R-:W-:Y:S01]  /*3810*/  STG.E.U16 [R60.64], R6 ;  /* 0x000000063c007986 */ /* 0x000fe2000c101504 */
[----:B-1----:R-:W-:-:S03]  /*3820*/  FSEL R0, R63, -INF , P2 ;  /* 0xff8000003f007808 */ /* 0x002fc60001000000 */
[----:B------:R-:W-:Y:S02]  /*3830*/  STG.E.U16 [R58.64], R18 ;  /* 0x000000123a007986 */ /* 0x000fe4000c101504 */
[----:B------:R-:W-:Y:S02]  /*3840*/  FFMA R97, R0, 0.69314718246459960938, R97 ;  /* 0x3f31721800617823 */ /* 0x000fe40000000061 */
[----:B------:R-:W-:Y:S04]  /*3850*/  STG.E.U16 [R56.64], R14 ;  /* 0x0000000e38007986 */ /* 0x000fe8000c101504 */
[----:B------:R0:W-:Y:S04]  /*3860*/  STG.E.U16 [R68.64], R10 ;  /* 0x0000000a44007986 */ /* 0x0001e8000c101504 */
[----:B------:R1:W-:Y:S04]  /*3870*/  STG.E.U16 [R66.64], R33 ;  /* 0x0000002142007986 */ /* 0x0003e8000c101504 */
[----:B------:R1:W-:Y:S04]  /*3880*/  STG.E.U16 [R64.64], R32 ;  /* 0x0000002040007986 */ /* 0x0003e8000c101504 */
[----:B------:R1:W-:Y:S01]  /*3890*/  STG.E.U16 [R74.64], R37 ;  /* 0x000000254a007986 */ /* 0x0003e2000c101504 */
[----:B0-----:R-:W-:-:S03]  /*38a0*/  PRMT R10, R11, 0x7632, R10 ;  /* 0x000076320b0a7816 */ /* 0x001fc6000000000a */
[----:B------:R1:W-:Y:S04]  /*38b0*/  STG.E.U16 [R72.64], R36 ;  /* 0x0000002448007986 */ /* 0x0003e8000c101504 */
        /* <DEDUP_REMOVED lines=8> */
[----:B------:R-:W-:Y:S06]  /*3940*/  BAR.SYNC.DEFER_BLOCKING 0x0 ;  /* 0x0000000000007b1d */ /* 0x000fec0000010000 */
[----:B------:R1:W-:Y:S04]  /*3950*/  STS.64 [R91], R96 ;  /* 0x000000605b007388 */ /* 0x0003e80000000a00 */
[----:B------:R-:W-:Y:S06]  /*3960*/  BAR.SYNC.DEFER_BLOCKING 0x0 ;  /* 0x0000000000007b1d */ /* 0x000fec0000010000 */
[----:B------:R-:W-:Y:S05]  /*3970*/  @P0 EXIT ;  /* 0x000000000000094d */ /* 0x000fea0003800000 */
[----:B-1----:R-:W0:Y:S01]  /*3980*/  LDS R3, [R3] ;  /* 0x0000000003037984 */ /* 0x002e220000000800 */
[----:B------:R-:W-:-:S02]  /*3990*/  IMAD R2, R2, c[0x0][0x1cc], RZ ;  /* 0x0000730002027a24 */ /* 0x000fc400078e02ff */
[C---:B------:R-:W-:Y:S02]  /*39a0*/  IMAD.SHL.U32 R5, R94.reuse, 0x4, RZ ;  /* 0x000000045e057824 */ /* 0x040fe400078e00ff */
[----:B------:R-:W-:Y:S01]  /*39b0*/  IMAD.HI R7, R94, 0x4, RZ ;  /* 0x000000045e077827 */ /* 0x000fe200078e02ff */
[----:B------:R-:W-:-:S03]  /*39c0*/  SHF.L.U32 R4, R2, 0x2, RZ ;  /* 0x0000000202047819 */ /* 0x000fc600000006ff */
[----:B------:R-:W-:Y:S01]  /*39d0*/  IMAD.HI R2, R2, 0x4, RZ ;  /* 0x0000000402027827 */ /* 0x000fe200078e02ff */
[----:B------:R-:W-:-:S04]  /*39e0*/  IADD3 R4, P0, P1, R5, c[0x0][0x180], R4 ;  /* 0x0000600005047a10 */ /* 0x000fc8000791e004 */
[----:B------:R-:W-:-:S05]  /*39f0*/  IADD3.X R5, R7, c[0x0][0x184], R2, P0, P1 ;  /* 0x0000610007057a10 */ /* 0x000fca00007e2402 */
[----:B0-----:R-:W-:Y:S01]  /*3a00*/  STG.E [R4.64], R3 ;  /* 0x0000000304007986 */ /* 0x001fe2000c101904 */
[----:B------:R-:W-:Y:S05]  /*3a10*/  EXIT ;  /* 0x000000000000794d */ /* 0x000fea0003800000 */
.L_x_2:
[----:B------:R-:W-:-:S00]  /*3a20*/  BRA `(.L_x_2) ;  /* 0xfffffff000007947 */ /* 0x000fc0000383ffff */
[----:B------:R-:W-:-:S00]  /*3a30*/  NOP ;  /* 0x0000000000007918 */ /* 0x000fc00000000000 */
        /* <DEDUP_REMOVED lines=12> */
.L_x_3:


//--------------------- .nv.global.init           --------------------------
	.section	.nv.global.init,"aw",@progbits
.nv.global.init:
	.type		_$_str,@object
	.size		_$_str,(.L_0 - _$_str)
_$_str:
        /*0000*/ 	.byte	0x5f, 0x5f, 0x43, 0x55, 0x44, 0x41, 0x5f, 0x46, 0x54, 0x5a, 0x00
.L_0:


//--------------------- .nv.shared.attn_fwd       --------------------------
	.section	.nv.shared.attn_fwd,"aw",@nobits
	.sectionflags	@""
	.align	16
